//
// Generated by NVIDIA NVVM Compiler
//
// Compiler Build ID: CL-36424714
// Cuda compilation tools, release 13.0, V13.0.88
// Based on NVVM 20.0.0
//

.version 9.0
.target sm_100
.address_size 64

	// .globl	_ZN5pyram9pyramStepEiifP11pyramNeuronP13pyramReceptor

.visible .entry _ZN5pyram9pyramStepEiifP11pyramNeuronP13pyramReceptor(
	.param .u32 _ZN5pyram9pyramStepEiifP11pyramNeuronP13pyramReceptor_param_0,
	.param .u32 _ZN5pyram9pyramStepEiifP11pyramNeuronP13pyramReceptor_param_1,
	.param .f32 _ZN5pyram9pyramStepEiifP11pyramNeuronP13pyramReceptor_param_2,
	.param .u64 .ptr .align 1 _ZN5pyram9pyramStepEiifP11pyramNeuronP13pyramReceptor_param_3,
	.param .u64 .ptr .align 1 _ZN5pyram9pyramStepEiifP11pyramNeuronP13pyramReceptor_param_4
)
{
	.reg .pred 	%p<68>;
	.reg .b16 	%rs<2>;
	.reg .b32 	%r<345>;
	.reg .b32 	%f<240>;
	.reg .b64 	%rd<9>;
	.reg .b64 	%fd<658>;

	ld.param.u32 	%r74, [_ZN5pyram9pyramStepEiifP11pyramNeuronP13pyramReceptor_param_0];
	ld.param.u32 	%r73, [_ZN5pyram9pyramStepEiifP11pyramNeuronP13pyramReceptor_param_1];
	ld.param.f32 	%f48, [_ZN5pyram9pyramStepEiifP11pyramNeuronP13pyramReceptor_param_2];
	ld.param.u64 	%rd3, [_ZN5pyram9pyramStepEiifP11pyramNeuronP13pyramReceptor_param_3];
	ld.param.u64 	%rd4, [_ZN5pyram9pyramStepEiifP11pyramNeuronP13pyramReceptor_param_4];
	mov.u32 	%r75, %ctaid.x;
	mov.u32 	%r76, %ntid.x;
	mov.u32 	%r77, %tid.x;
	mad.lo.s32 	%r1, %r75, %r76, %r77;
	setp.ge.s32 	%p1, %r1, %r74;
	@%p1 bra 	$L__BB0_73;
	cvta.to.global.u64 	%rd5, %rd4;
	cvta.to.global.u64 	%rd6, %rd3;
	mul.wide.s32 	%rd7, %r1, 68;
	add.s64 	%rd1, %rd6, %rd7;
	mul.wide.s32 	%rd8, %r1, 16;
	add.s64 	%rd2, %rd5, %rd8;
	shr.u32 	%r78, %r1, 16;
	xor.b32  	%r79, %r1, %r78;
	xor.b32  	%r80, %r79, 61;
	mul.lo.s32 	%r81, %r80, 9;
	shr.u32 	%r82, %r81, 4;
	xor.b32  	%r83, %r82, %r81;
	mul.lo.s32 	%r84, %r83, 668265261;
	shr.u32 	%r85, %r73, 16;
	xor.b32  	%r86, %r73, %r85;
	xor.b32  	%r87, %r86, 61;
	mul.lo.s32 	%r88, %r87, 9;
	shr.u32 	%r89, %r88, 4;
	xor.b32  	%r90, %r89, %r88;
	mul.lo.s32 	%r91, %r90, 668265261;
	xor.b32  	%r92, %r91, %r84;
	shr.u32 	%r93, %r92, 15;
	xor.b32  	%r94, %r84, %r93;
	xor.b32  	%r95, %r94, %r91;
	cvt.rn.f32.u32 	%f49, %r95;
	mul.f32 	%f50, %f49, 0f2F800000;
	div.rn.f32 	%f1, %f50, %f48;
	setp.lt.f32 	%p2, %f1, 0f3F800000;
	@%p2 bra 	$L__BB0_3;
	ld.global.f32 	%f239, [%rd2+8];
	bra.uni 	$L__BB0_4;
$L__BB0_3:
	fma.rn.f32 	%f51, %f1, 0f40000000, 0fBF800000;
	ld.global.f32 	%f52, [%rd2+8];
	fma.rn.f32 	%f239, %f51, 0f3E4CCCCD, %f52;
	st.global.f32 	[%rd2+8], %f239;
$L__BB0_4:
	ld.global.f32 	%f5, [%rd1+12];
	cvt.f64.f32 	%fd116, %f5;
	mul.f64 	%fd117, %fd116, 0d403E000000000000;
	mul.f64 	%fd118, %fd117, %fd116;
	mul.f64 	%fd119, %fd118, %fd116;
	ld.global.f32 	%f6, [%rd1+16];
	cvt.f64.f32 	%fd120, %f6;
	mul.f64 	%fd121, %fd119, %fd120;
	cvt.rn.f32.f64 	%f53, %fd121;
	ld.global.f32 	%f7, [%rd1+20];
	cvt.f64.f32 	%fd122, %f7;
	mul.f64 	%fd123, %fd122, 0d4014000000000000;
	mul.f64 	%fd124, %fd123, %fd122;
	mul.f64 	%fd125, %fd124, %fd122;
	mul.f64 	%fd126, %fd125, %fd122;
	cvt.rn.f32.f64 	%f54, %fd126;
	ld.global.f32 	%f8, [%rd1+24];
	mul.f32 	%f55, %f8, 0f41000000;
	ld.global.f32 	%f9, [%rd1+32];
	mul.f32 	%f56, %f9, 0f43480000;
	ld.global.f32 	%f10, [%rd1+36];
	cvt.f64.f32 	%fd127, %f10;
	mul.f64 	%fd128, %fd127, 0d3FE0000000000000;
	mul.f64 	%fd129, %fd128, %fd127;
	cvt.rn.f32.f64 	%f11, %fd129;
	ld.global.f32 	%f12, [%rd1+40];
	cvt.f64.f32 	%fd130, %f12;
	mul.f64 	%fd131, %fd130, 0d4024000000000000;
	mul.f64 	%fd132, %fd131, %fd130;
	mul.f64 	%fd133, %fd132, %fd130;
	mul.f64 	%fd134, %fd133, %fd130;
	ld.global.f32 	%f13, [%rd1+44];
	cvt.f64.f32 	%fd135, %f13;
	mul.f64 	%fd136, %fd134, %fd135;
	cvt.rn.f32.f64 	%f57, %fd136;
	ld.global.f32 	%f14, [%rd1+52];
	mul.f32 	%f58, %f14, 0f42340000;
	ld.global.f32 	%f15, [%rd1+56];
	cvt.f64.f32 	%fd137, %f15;
	mul.f64 	%fd138, %fd137, 0d4046800000000000;
	mul.f64 	%fd139, %fd138, %fd137;
	cvt.rn.f32.f64 	%f16, %fd139;
	ld.global.f32 	%f59, [%rd2+4];
	ld.global.f32 	%f60, [%rd2];
	ld.global.f32 	%f17, [%rd1+60];
	cvt.f64.f32 	%fd140, %f17;
	mul.f64 	%fd141, %fd140, 0d4024000000000000;
	mul.f64 	%fd142, %fd141, %fd140;
	mul.f64 	%fd143, %fd142, %fd140;
	mul.f64 	%fd144, %fd143, %fd140;
	ld.global.f32 	%f18, [%rd1+64];
	cvt.f64.f32 	%fd145, %f18;
	mul.f64 	%fd146, %fd144, %fd145;
	cvt.rn.f32.f64 	%f61, %fd146;
	add.f32 	%f62, %f53, 0f3DCCCCCD;
	add.f32 	%f63, %f62, %f54;
	add.f32 	%f64, %f55, %f63;
	add.f32 	%f65, %f56, %f64;
	add.f32 	%f66, %f65, %f11;
	fma.rn.f32 	%f67, %f53, 0f425C0000, 0fC0D00000;
	mul.f32 	%f68, %f54, 0f42B40000;
	sub.f32 	%f69, %f67, %f68;
	mul.f32 	%f70, %f55, 0f42B40000;
	sub.f32 	%f71, %f69, %f70;
	mul.f32 	%f72, %f56, 0f42B40000;
	sub.f32 	%f73, %f71, %f72;
	fma.rn.f32 	%f74, %f11, 0f42F00000, %f73;
	add.f32 	%f75, %f57, 0f3DCCCCCD;
	add.f32 	%f76, %f58, %f75;
	add.f32 	%f77, %f76, %f16;
	add.f32 	%f78, %f59, %f77;
	add.f32 	%f79, %f60, %f78;
	mul.f32 	%f80, %f57, 0f42B40000;
	mov.f32 	%f81, 0fC0D00000;
	sub.f32 	%f82, %f81, %f80;
	mul.f32 	%f83, %f58, 0f42B40000;
	sub.f32 	%f84, %f82, %f83;
	fma.rn.f32 	%f85, %f16, 0f42F00000, %f84;
	fma.rn.f32 	%f86, %f60, 0fC2960000, %f85;
	add.f32 	%f87, %f61, 0f3DCCCCCD;
	add.f32 	%f88, %f239, %f87;
	mul.f32 	%f89, %f61, 0f42B40000;
	sub.f32 	%f90, %f81, %f89;
	add.f32 	%f91, %f66, 0f3F000000;
	add.f32 	%f92, %f79, 0fBF000000;
	add.f32 	%f93, %f92, 0f3E2AAAAB;
	add.f32 	%f94, %f88, 0f3D638E3A;
	ld.global.f32 	%f19, [%rd1+4];
	div.rn.f32 	%f95, %f19, 0f42C80000;
	div.rn.f32 	%f96, %f95, 0f3CA3D70A;
	add.f32 	%f97, %f96, 0f00000000;
	add.f32 	%f98, %f74, %f97;
	ld.global.f32 	%f20, [%rd1+8];
	div.rn.f32 	%f99, %f20, 0f43960000;
	div.rn.f32 	%f100, %f99, 0f3CA3D70A;
	add.f32 	%f101, %f100, 0f00000000;
	ld.global.f32 	%f21, [%rd1];
	div.rn.f32 	%f102, %f21, 0f42C80000;
	div.rn.f32 	%f103, %f102, 0f3CA3D70A;
	sub.f32 	%f104, %f101, %f103;
	add.f32 	%f105, %f86, %f104;
	div.rn.f32 	%f106, %f19, 0f43960000;
	div.rn.f32 	%f107, %f106, 0f3D75C28F;
	add.f32 	%f108, %f107, 0f00000000;
	add.f32 	%f109, %f90, %f108;
	div.rn.f32 	%f110, %f98, %f91;
	sub.f32 	%f111, %f110, %f21;
	mul.f32 	%f112, %f48, %f111;
	rcp.rn.f32 	%f113, %f91;
	add.f32 	%f114, %f48, %f113;
	div.rn.f32 	%f115, %f112, %f114;
	add.f32 	%f22, %f21, %f115;
	div.rn.f32 	%f116, %f105, %f93;
	sub.f32 	%f117, %f116, %f19;
	mul.f32 	%f118, %f48, %f117;
	rcp.rn.f32 	%f119, %f93;
	add.f32 	%f120, %f48, %f119;
	div.rn.f32 	%f121, %f118, %f120;
	add.f32 	%f23, %f19, %f121;
	div.rn.f32 	%f122, %f109, %f94;
	sub.f32 	%f123, %f122, %f20;
	mul.f32 	%f124, %f48, %f123;
	rcp.rn.f32 	%f125, %f94;
	add.f32 	%f126, %f48, %f125;
	div.rn.f32 	%f24, %f124, %f126;
	cvt.f64.f32 	%fd1, %f21;
	add.f64 	%fd147, %fd1, 0d403699999999999A;
	div.rn.f64 	%fd2, %fd147, 0dC02319999999999A;
	fma.rn.f64 	%fd148, %fd2, 0d3FF71547652B82FE, 0d4338000000000000;
	{
	.reg .b32 %temp; 
	mov.b64 	{%r2, %temp}, %fd148;
	}
	mov.f64 	%fd149, 0dC338000000000000;
	add.rn.f64 	%fd150, %fd148, %fd149;
	fma.rn.f64 	%fd151, %fd150, 0dBFE62E42FEFA39EF, %fd2;
	fma.rn.f64 	%fd152, %fd150, 0dBC7ABC9E3B39803F, %fd151;
	fma.rn.f64 	%fd153, %fd152, 0d3E5ADE1569CE2BDF, 0d3E928AF3FCA213EA;
	fma.rn.f64 	%fd154, %fd153, %fd152, 0d3EC71DEE62401315;
	fma.rn.f64 	%fd155, %fd154, %fd152, 0d3EFA01997C89EB71;
	fma.rn.f64 	%fd156, %fd155, %fd152, 0d3F2A01A014761F65;
	fma.rn.f64 	%fd157, %fd156, %fd152, 0d3F56C16C1852B7AF;
	fma.rn.f64 	%fd158, %fd157, %fd152, 0d3F81111111122322;
	fma.rn.f64 	%fd159, %fd158, %fd152, 0d3FA55555555502A1;
	fma.rn.f64 	%fd160, %fd159, %fd152, 0d3FC5555555555511;
	fma.rn.f64 	%fd161, %fd160, %fd152, 0d3FE000000000000B;
	fma.rn.f64 	%fd162, %fd161, %fd152, 0d3FF0000000000000;
	fma.rn.f64 	%fd163, %fd162, %fd152, 0d3FF0000000000000;
	{
	.reg .b32 %temp; 
	mov.b64 	{%r3, %temp}, %fd163;
	}
	{
	.reg .b32 %temp; 
	mov.b64 	{%temp, %r4}, %fd163;
	}
	shl.b32 	%r96, %r2, 20;
	add.s32 	%r97, %r96, %r4;
	mov.b64 	%fd634, {%r3, %r97};
	{
	.reg .b32 %temp; 
	mov.b64 	{%temp, %r98}, %fd2;
	}
	mov.b32 	%f127, %r98;
	abs.f32 	%f25, %f127;
	setp.lt.f32 	%p3, %f25, 0f4086232B;
	@%p3 bra 	$L__BB0_7;
	setp.lt.f64 	%p4, %fd2, 0d0000000000000000;
	add.f64 	%fd164, %fd2, 0d7FF0000000000000;
	selp.f64 	%fd634, 0d0000000000000000, %fd164, %p4;
	setp.geu.f32 	%p5, %f25, 0f40874800;
	@%p5 bra 	$L__BB0_7;
	shr.u32 	%r99, %r2, 31;
	add.s32 	%r100, %r2, %r99;
	shr.s32 	%r101, %r100, 1;
	shl.b32 	%r102, %r101, 20;
	add.s32 	%r103, %r4, %r102;
	mov.b64 	%fd165, {%r3, %r103};
	sub.s32 	%r104, %r2, %r101;
	shl.b32 	%r105, %r104, 20;
	add.s32 	%r106, %r105, 1072693248;
	mov.b32 	%r107, 0;
	mov.b64 	%fd166, {%r107, %r106};
	mul.f64 	%fd634, %fd166, %fd165;
$L__BB0_7:
	add.f64 	%fd167, %fd634, 0d3FF0000000000000;
	rcp.rn.f64 	%fd168, %fd167;
	cvt.rn.f32.f64 	%f128, %fd168;
	sub.f32 	%f26, %f128, %f5;
	add.f64 	%fd169, %fd1, 0d403819999999999A;
	div.rn.f64 	%fd7, %fd169, 0dC030B33333333333;
	fma.rn.f64 	%fd170, %fd7, 0d3FF71547652B82FE, 0d4338000000000000;
	{
	.reg .b32 %temp; 
	mov.b64 	{%r5, %temp}, %fd170;
	}
	mov.f64 	%fd171, 0dC338000000000000;
	add.rn.f64 	%fd172, %fd170, %fd171;
	fma.rn.f64 	%fd173, %fd172, 0dBFE62E42FEFA39EF, %fd7;
	fma.rn.f64 	%fd174, %fd172, 0dBC7ABC9E3B39803F, %fd173;
	fma.rn.f64 	%fd175, %fd174, 0d3E5ADE1569CE2BDF, 0d3E928AF3FCA213EA;
	fma.rn.f64 	%fd176, %fd175, %fd174, 0d3EC71DEE62401315;
	fma.rn.f64 	%fd177, %fd176, %fd174, 0d3EFA01997C89EB71;
	fma.rn.f64 	%fd178, %fd177, %fd174, 0d3F2A01A014761F65;
	fma.rn.f64 	%fd179, %fd178, %fd174, 0d3F56C16C1852B7AF;
	fma.rn.f64 	%fd180, %fd179, %fd174, 0d3F81111111122322;
	fma.rn.f64 	%fd181, %fd180, %fd174, 0d3FA55555555502A1;
	fma.rn.f64 	%fd182, %fd181, %fd174, 0d3FC5555555555511;
	fma.rn.f64 	%fd183, %fd182, %fd174, 0d3FE000000000000B;
	fma.rn.f64 	%fd184, %fd183, %fd174, 0d3FF0000000000000;
	fma.rn.f64 	%fd185, %fd184, %fd174, 0d3FF0000000000000;
	{
	.reg .b32 %temp; 
	mov.b64 	{%r6, %temp}, %fd185;
	}
	{
	.reg .b32 %temp; 
	mov.b64 	{%temp, %r7}, %fd185;
	}
	shl.b32 	%r108, %r5, 20;
	add.s32 	%r109, %r108, %r7;
	mov.b64 	%fd635, {%r6, %r109};
	{
	.reg .b32 %temp; 
	mov.b64 	{%temp, %r110}, %fd7;
	}
	mov.b32 	%f129, %r110;
	abs.f32 	%f27, %f129;
	setp.lt.f32 	%p6, %f27, 0f4086232B;
	@%p6 bra 	$L__BB0_10;
	setp.lt.f64 	%p7, %fd7, 0d0000000000000000;
	add.f64 	%fd186, %fd7, 0d7FF0000000000000;
	selp.f64 	%fd635, 0d0000000000000000, %fd186, %p7;
	setp.geu.f32 	%p8, %f27, 0f40874800;
	@%p8 bra 	$L__BB0_10;
	shr.u32 	%r111, %r5, 31;
	add.s32 	%r112, %r5, %r111;
	shr.s32 	%r113, %r112, 1;
	shl.b32 	%r114, %r113, 20;
	add.s32 	%r115, %r7, %r114;
	mov.b64 	%fd187, {%r6, %r115};
	sub.s32 	%r116, %r5, %r113;
	shl.b32 	%r117, %r116, 20;
	add.s32 	%r118, %r117, 1072693248;
	mov.b32 	%r119, 0;
	mov.b64 	%fd188, {%r119, %r118};
	mul.f64 	%fd635, %fd188, %fd187;
$L__BB0_10:
	add.f64 	%fd189, %fd635, 0d3FF0000000000000;
	mov.f64 	%fd190, 0d3FFE8F5C28F5C28F;
	div.rn.f64 	%fd12, %fd190, %fd189;
	add.f64 	%fd191, %fd1, 0d4041CCCCCCCCCCCD;
	div.rn.f64 	%fd13, %fd191, 0d402A666666666666;
	fma.rn.f64 	%fd192, %fd13, 0d3FF71547652B82FE, 0d4338000000000000;
	{
	.reg .b32 %temp; 
	mov.b64 	{%r8, %temp}, %fd192;
	}
	mov.f64 	%fd193, 0dC338000000000000;
	add.rn.f64 	%fd194, %fd192, %fd193;
	fma.rn.f64 	%fd195, %fd194, 0dBFE62E42FEFA39EF, %fd13;
	fma.rn.f64 	%fd196, %fd194, 0dBC7ABC9E3B39803F, %fd195;
	fma.rn.f64 	%fd197, %fd196, 0d3E5ADE1569CE2BDF, 0d3E928AF3FCA213EA;
	fma.rn.f64 	%fd198, %fd197, %fd196, 0d3EC71DEE62401315;
	fma.rn.f64 	%fd199, %fd198, %fd196, 0d3EFA01997C89EB71;
	fma.rn.f64 	%fd200, %fd199, %fd196, 0d3F2A01A014761F65;
	fma.rn.f64 	%fd201, %fd200, %fd196, 0d3F56C16C1852B7AF;
	fma.rn.f64 	%fd202, %fd201, %fd196, 0d3F81111111122322;
	fma.rn.f64 	%fd203, %fd202, %fd196, 0d3FA55555555502A1;
	fma.rn.f64 	%fd204, %fd203, %fd196, 0d3FC5555555555511;
	fma.rn.f64 	%fd205, %fd204, %fd196, 0d3FE000000000000B;
	fma.rn.f64 	%fd206, %fd205, %fd196, 0d3FF0000000000000;
	fma.rn.f64 	%fd207, %fd206, %fd196, 0d3FF0000000000000;
	{
	.reg .b32 %temp; 
	mov.b64 	{%r9, %temp}, %fd207;
	}
	{
	.reg .b32 %temp; 
	mov.b64 	{%temp, %r10}, %fd207;
	}
	shl.b32 	%r120, %r8, 20;
	add.s32 	%r121, %r120, %r10;
	mov.b64 	%fd636, {%r9, %r121};
	{
	.reg .b32 %temp; 
	mov.b64 	{%temp, %r122}, %fd13;
	}
	mov.b32 	%f130, %r122;
	abs.f32 	%f28, %f130;
	setp.lt.f32 	%p9, %f28, 0f4086232B;
	@%p9 bra 	$L__BB0_13;
	setp.lt.f64 	%p10, %fd13, 0d0000000000000000;
	add.f64 	%fd208, %fd13, 0d7FF0000000000000;
	selp.f64 	%fd636, 0d0000000000000000, %fd208, %p10;
	setp.geu.f32 	%p11, %f28, 0f40874800;
	@%p11 bra 	$L__BB0_13;
	shr.u32 	%r123, %r8, 31;
	add.s32 	%r124, %r8, %r123;
	shr.s32 	%r125, %r124, 1;
	shl.b32 	%r126, %r125, 20;
	add.s32 	%r127, %r10, %r126;
	mov.b64 	%fd209, {%r9, %r127};
	sub.s32 	%r128, %r8, %r125;
	shl.b32 	%r129, %r128, 20;
	add.s32 	%r130, %r129, 1072693248;
	mov.b32 	%r131, 0;
	mov.b64 	%fd210, {%r131, %r130};
	mul.f64 	%fd636, %fd210, %fd209;
$L__BB0_13:
	add.f64 	%fd211, %fd636, 0d3FF0000000000000;
	mov.f64 	%fd212, 0dBFFFAE147AE147AE;
	div.rn.f64 	%fd213, %fd212, %fd211;
	mov.f64 	%fd214, 0d40003D70A3D70A3D;
	sub.f64 	%fd215, %fd214, %fd12;
	add.f64 	%fd216, %fd215, %fd213;
	mul.f64 	%fd217, %fd216, 0d3FC999999999999A;
	cvt.rn.f32.f64 	%f131, %fd217;
	add.f32 	%f132, %f48, %f131;
	mul.f32 	%f133, %f48, %f26;
	div.rn.f32 	%f134, %f133, %f132;
	add.f32 	%f135, %f5, %f134;
	st.global.f32 	[%rd1+12], %f135;
	add.f64 	%fd218, %fd1, 0d404119999999999A;
	div.rn.f64 	%fd18, %fd218, 0d401C47AE147AE148;
	fma.rn.f64 	%fd219, %fd18, 0d3FF71547652B82FE, 0d4338000000000000;
	{
	.reg .b32 %temp; 
	mov.b64 	{%r11, %temp}, %fd219;
	}
	mov.f64 	%fd220, 0dC338000000000000;
	add.rn.f64 	%fd221, %fd219, %fd220;
	fma.rn.f64 	%fd222, %fd221, 0dBFE62E42FEFA39EF, %fd18;
	fma.rn.f64 	%fd223, %fd221, 0dBC7ABC9E3B39803F, %fd222;
	fma.rn.f64 	%fd224, %fd223, 0d3E5ADE1569CE2BDF, 0d3E928AF3FCA213EA;
	fma.rn.f64 	%fd225, %fd224, %fd223, 0d3EC71DEE62401315;
	fma.rn.f64 	%fd226, %fd225, %fd223, 0d3EFA01997C89EB71;
	fma.rn.f64 	%fd227, %fd226, %fd223, 0d3F2A01A014761F65;
	fma.rn.f64 	%fd228, %fd227, %fd223, 0d3F56C16C1852B7AF;
	fma.rn.f64 	%fd229, %fd228, %fd223, 0d3F81111111122322;
	fma.rn.f64 	%fd230, %fd229, %fd223, 0d3FA55555555502A1;
	fma.rn.f64 	%fd231, %fd230, %fd223, 0d3FC5555555555511;
	fma.rn.f64 	%fd232, %fd231, %fd223, 0d3FE000000000000B;
	fma.rn.f64 	%fd233, %fd232, %fd223, 0d3FF0000000000000;
	fma.rn.f64 	%fd234, %fd233, %fd223, 0d3FF0000000000000;
	{
	.reg .b32 %temp; 
	mov.b64 	{%r12, %temp}, %fd234;
	}
	{
	.reg .b32 %temp; 
	mov.b64 	{%temp, %r13}, %fd234;
	}
	shl.b32 	%r132, %r11, 20;
	add.s32 	%r133, %r132, %r13;
	mov.b64 	%fd637, {%r12, %r133};
	{
	.reg .b32 %temp; 
	mov.b64 	{%temp, %r134}, %fd18;
	}
	mov.b32 	%f136, %r134;
	abs.f32 	%f29, %f136;
	setp.lt.f32 	%p12, %f29, 0f4086232B;
	@%p12 bra 	$L__BB0_16;
	setp.lt.f64 	%p13, %fd18, 0d0000000000000000;
	add.f64 	%fd235, %fd18, 0d7FF0000000000000;
	selp.f64 	%fd637, 0d0000000000000000, %fd235, %p13;
	setp.geu.f32 	%p14, %f29, 0f40874800;
	@%p14 bra 	$L__BB0_16;
	shr.u32 	%r135, %r11, 31;
	add.s32 	%r136, %r11, %r135;
	shr.s32 	%r137, %r136, 1;
	shl.b32 	%r138, %r137, 20;
	add.s32 	%r139, %r13, %r138;
	mov.b64 	%fd236, {%r12, %r139};
	sub.s32 	%r140, %r11, %r137;
	shl.b32 	%r141, %r140, 20;
	add.s32 	%r142, %r141, 1072693248;
	mov.b32 	%r143, 0;
	mov.b64 	%fd237, {%r143, %r142};
	mul.f64 	%fd637, %fd237, %fd236;
$L__BB0_16:
	add.f64 	%fd238, %fd637, 0d3FF0000000000000;
	rcp.rn.f64 	%fd239, %fd238;
	cvt.rn.f32.f64 	%f137, %fd239;
	sub.f32 	%f30, %f137, %f6;
	add.f64 	%fd240, %fd1, 0d404099999999999A;
	div.rn.f64 	%fd23, %fd240, 0dC0233851EB851EB8;
	fma.rn.f64 	%fd241, %fd23, 0d3FF71547652B82FE, 0d4338000000000000;
	{
	.reg .b32 %temp; 
	mov.b64 	{%r14, %temp}, %fd241;
	}
	mov.f64 	%fd242, 0dC338000000000000;
	add.rn.f64 	%fd243, %fd241, %fd242;
	fma.rn.f64 	%fd244, %fd243, 0dBFE62E42FEFA39EF, %fd23;
	fma.rn.f64 	%fd245, %fd243, 0dBC7ABC9E3B39803F, %fd244;
	fma.rn.f64 	%fd246, %fd245, 0d3E5ADE1569CE2BDF, 0d3E928AF3FCA213EA;
	fma.rn.f64 	%fd247, %fd246, %fd245, 0d3EC71DEE62401315;
	fma.rn.f64 	%fd248, %fd247, %fd245, 0d3EFA01997C89EB71;
	fma.rn.f64 	%fd249, %fd248, %fd245, 0d3F2A01A014761F65;
	fma.rn.f64 	%fd250, %fd249, %fd245, 0d3F56C16C1852B7AF;
	fma.rn.f64 	%fd251, %fd250, %fd245, 0d3F81111111122322;
	fma.rn.f64 	%fd252, %fd251, %fd245, 0d3FA55555555502A1;
	fma.rn.f64 	%fd253, %fd252, %fd245, 0d3FC5555555555511;
	fma.rn.f64 	%fd254, %fd253, %fd245, 0d3FE000000000000B;
	fma.rn.f64 	%fd255, %fd254, %fd245, 0d3FF0000000000000;
	fma.rn.f64 	%fd256, %fd255, %fd245, 0d3FF0000000000000;
	{
	.reg .b32 %temp; 
	mov.b64 	{%r15, %temp}, %fd256;
	}
	{
	.reg .b32 %temp; 
	mov.b64 	{%temp, %r16}, %fd256;
	}
	shl.b32 	%r144, %r14, 20;
	add.s32 	%r145, %r144, %r16;
	mov.b64 	%fd638, {%r15, %r145};
	{
	.reg .b32 %temp; 
	mov.b64 	{%temp, %r146}, %fd23;
	}
	mov.b32 	%f138, %r146;
	abs.f32 	%f31, %f138;
	setp.lt.f32 	%p15, %f31, 0f4086232B;
	@%p15 bra 	$L__BB0_19;
	setp.lt.f64 	%p16, %fd23, 0d0000000000000000;
	add.f64 	%fd257, %fd23, 0d7FF0000000000000;
	selp.f64 	%fd638, 0d0000000000000000, %fd257, %p16;
	setp.geu.f32 	%p17, %f31, 0f40874800;
	@%p17 bra 	$L__BB0_19;
	shr.u32 	%r147, %r14, 31;
	add.s32 	%r148, %r14, %r147;
	shr.s32 	%r149, %r148, 1;
	shl.b32 	%r150, %r149, 20;
	add.s32 	%r151, %r16, %r150;
	mov.b64 	%fd258, {%r15, %r151};
	sub.s32 	%r152, %r14, %r149;
	shl.b32 	%r153, %r152, 20;
	add.s32 	%r154, %r153, 1072693248;
	mov.b32 	%r155, 0;
	mov.b64 	%fd259, {%r155, %r154};
	mul.f64 	%fd638, %fd259, %fd258;
$L__BB0_19:
	add.f64 	%fd260, %fd638, 0d3FF0000000000000;
	mov.f64 	%fd261, 0d4045266666666666;
	div.rn.f64 	%fd28, %fd261, %fd260;
	add.f64 	%fd262, %fd1, 0d404419999999999A;
	div.rn.f64 	%fd29, %fd262, 0d4025333333333333;
	fma.rn.f64 	%fd263, %fd29, 0d3FF71547652B82FE, 0d4338000000000000;
	{
	.reg .b32 %temp; 
	mov.b64 	{%r17, %temp}, %fd263;
	}
	mov.f64 	%fd264, 0dC338000000000000;
	add.rn.f64 	%fd265, %fd263, %fd264;
	fma.rn.f64 	%fd266, %fd265, 0dBFE62E42FEFA39EF, %fd29;
	fma.rn.f64 	%fd267, %fd265, 0dBC7ABC9E3B39803F, %fd266;
	fma.rn.f64 	%fd268, %fd267, 0d3E5ADE1569CE2BDF, 0d3E928AF3FCA213EA;
	fma.rn.f64 	%fd269, %fd268, %fd267, 0d3EC71DEE62401315;
	fma.rn.f64 	%fd270, %fd269, %fd267, 0d3EFA01997C89EB71;
	fma.rn.f64 	%fd271, %fd270, %fd267, 0d3F2A01A014761F65;
	fma.rn.f64 	%fd272, %fd271, %fd267, 0d3F56C16C1852B7AF;
	fma.rn.f64 	%fd273, %fd272, %fd267, 0d3F81111111122322;
	fma.rn.f64 	%fd274, %fd273, %fd267, 0d3FA55555555502A1;
	fma.rn.f64 	%fd275, %fd274, %fd267, 0d3FC5555555555511;
	fma.rn.f64 	%fd276, %fd275, %fd267, 0d3FE000000000000B;
	fma.rn.f64 	%fd277, %fd276, %fd267, 0d3FF0000000000000;
	fma.rn.f64 	%fd278, %fd277, %fd267, 0d3FF0000000000000;
	{
	.reg .b32 %temp; 
	mov.b64 	{%r18, %temp}, %fd278;
	}
	{
	.reg .b32 %temp; 
	mov.b64 	{%temp, %r19}, %fd278;
	}
	shl.b32 	%r156, %r17, 20;
	add.s32 	%r157, %r156, %r19;
	mov.b64 	%fd639, {%r18, %r157};
	{
	.reg .b32 %temp; 
	mov.b64 	{%temp, %r158}, %fd29;
	}
	mov.b32 	%f139, %r158;
	abs.f32 	%f32, %f139;
	setp.lt.f32 	%p18, %f32, 0f4086232B;
	@%p18 bra 	$L__BB0_22;
	setp.lt.f64 	%p19, %fd29, 0d0000000000000000;
	add.f64 	%fd279, %fd29, 0d7FF0000000000000;
	selp.f64 	%fd639, 0d0000000000000000, %fd279, %p19;
	setp.geu.f32 	%p20, %f32, 0f40874800;
	@%p20 bra 	$L__BB0_22;
	shr.u32 	%r159, %r17, 31;
	add.s32 	%r160, %r17, %r159;
	shr.s32 	%r161, %r160, 1;
	shl.b32 	%r162, %r161, 20;
	add.s32 	%r163, %r19, %r162;
	mov.b64 	%fd280, {%r18, %r163};
	sub.s32 	%r164, %r17, %r161;
	shl.b32 	%r165, %r164, 20;
	add.s32 	%r166, %r165, 1072693248;
	mov.b32 	%r167, 0;
	mov.b64 	%fd281, {%r167, %r166};
	mul.f64 	%fd639, %fd281, %fd280;
$L__BB0_22:
	add.f64 	%fd282, %fd639, 0d3FF0000000000000;
	mov.f64 	%fd283, 0dC0450CCCCCCCCCCD;
	div.rn.f64 	%fd284, %fd283, %fd282;
	mov.f64 	%fd285, 0d4045A66666666666;
	sub.f64 	%fd286, %fd285, %fd28;
	add.f64 	%fd287, %fd286, %fd284;
	cvt.rn.f32.f64 	%f140, %fd287;
	add.f32 	%f141, %f48, %f140;
	mul.f32 	%f142, %f48, %f30;
	div.rn.f32 	%f143, %f142, %f141;
	add.f32 	%f144, %f6, %f143;
	st.global.f32 	[%rd1+16], %f144;
	add.f64 	%fd288, %fd1, 0d4037000000000000;
	div.rn.f64 	%fd34, %fd288, 0dC031800000000000;
	fma.rn.f64 	%fd289, %fd34, 0d3FF71547652B82FE, 0d4338000000000000;
	{
	.reg .b32 %temp; 
	mov.b64 	{%r20, %temp}, %fd289;
	}
	mov.f64 	%fd290, 0dC338000000000000;
	add.rn.f64 	%fd291, %fd289, %fd290;
	fma.rn.f64 	%fd292, %fd291, 0dBFE62E42FEFA39EF, %fd34;
	fma.rn.f64 	%fd293, %fd291, 0dBC7ABC9E3B39803F, %fd292;
	fma.rn.f64 	%fd294, %fd293, 0d3E5ADE1569CE2BDF, 0d3E928AF3FCA213EA;
	fma.rn.f64 	%fd295, %fd294, %fd293, 0d3EC71DEE62401315;
	fma.rn.f64 	%fd296, %fd295, %fd293, 0d3EFA01997C89EB71;
	fma.rn.f64 	%fd297, %fd296, %fd293, 0d3F2A01A014761F65;
	fma.rn.f64 	%fd298, %fd297, %fd293, 0d3F56C16C1852B7AF;
	fma.rn.f64 	%fd299, %fd298, %fd293, 0d3F81111111122322;
	fma.rn.f64 	%fd300, %fd299, %fd293, 0d3FA55555555502A1;
	fma.rn.f64 	%fd301, %fd300, %fd293, 0d3FC5555555555511;
	fma.rn.f64 	%fd302, %fd301, %fd293, 0d3FE000000000000B;
	fma.rn.f64 	%fd303, %fd302, %fd293, 0d3FF0000000000000;
	fma.rn.f64 	%fd304, %fd303, %fd293, 0d3FF0000000000000;
	{
	.reg .b32 %temp; 
	mov.b64 	{%r21, %temp}, %fd304;
	}
	{
	.reg .b32 %temp; 
	mov.b64 	{%temp, %r22}, %fd304;
	}
	shl.b32 	%r168, %r20, 20;
	add.s32 	%r169, %r168, %r22;
	mov.b64 	%fd640, {%r21, %r169};
	{
	.reg .b32 %temp; 
	mov.b64 	{%temp, %r170}, %fd34;
	}
	mov.b32 	%f145, %r170;
	abs.f32 	%f33, %f145;
	setp.lt.f32 	%p21, %f33, 0f4086232B;
	@%p21 bra 	$L__BB0_25;
	setp.lt.f64 	%p22, %fd34, 0d0000000000000000;
	add.f64 	%fd305, %fd34, 0d7FF0000000000000;
	selp.f64 	%fd640, 0d0000000000000000, %fd305, %p22;
	setp.geu.f32 	%p23, %f33, 0f40874800;
	@%p23 bra 	$L__BB0_25;
	shr.u32 	%r171, %r20, 31;
	add.s32 	%r172, %r20, %r171;
	shr.s32 	%r173, %r172, 1;
	shl.b32 	%r174, %r173, 20;
	add.s32 	%r175, %r22, %r174;
	mov.b64 	%fd306, {%r21, %r175};
	sub.s32 	%r176, %r20, %r173;
	shl.b32 	%r177, %r176, 20;
	add.s32 	%r178, %r177, 1072693248;
	mov.b32 	%r179, 0;
	mov.b64 	%fd307, {%r179, %r178};
	mul.f64 	%fd640, %fd307, %fd306;
$L__BB0_25:
	add.f64 	%fd308, %fd640, 0d3FF0000000000000;
	rcp.rn.f64 	%fd309, %fd308;
	cvt.rn.f32.f64 	%f146, %fd309;
	sub.f32 	%f34, %f146, %f7;
	add.f64 	%fd310, %fd1, 0d4049B33333333333;
	div.rn.f64 	%fd39, %fd310, 0dC037CCCCCCCCCCCD;
	fma.rn.f64 	%fd311, %fd39, 0d3FF71547652B82FE, 0d4338000000000000;
	{
	.reg .b32 %temp; 
	mov.b64 	{%r23, %temp}, %fd311;
	}
	mov.f64 	%fd312, 0dC338000000000000;
	add.rn.f64 	%fd313, %fd311, %fd312;
	fma.rn.f64 	%fd314, %fd313, 0dBFE62E42FEFA39EF, %fd39;
	fma.rn.f64 	%fd315, %fd313, 0dBC7ABC9E3B39803F, %fd314;
	fma.rn.f64 	%fd316, %fd315, 0d3E5ADE1569CE2BDF, 0d3E928AF3FCA213EA;
	fma.rn.f64 	%fd317, %fd316, %fd315, 0d3EC71DEE62401315;
	fma.rn.f64 	%fd318, %fd317, %fd315, 0d3EFA01997C89EB71;
	fma.rn.f64 	%fd319, %fd318, %fd315, 0d3F2A01A014761F65;
	fma.rn.f64 	%fd320, %fd319, %fd315, 0d3F56C16C1852B7AF;
	fma.rn.f64 	%fd321, %fd320, %fd315, 0d3F81111111122322;
	fma.rn.f64 	%fd322, %fd321, %fd315, 0d3FA55555555502A1;
	fma.rn.f64 	%fd323, %fd322, %fd315, 0d3FC5555555555511;
	fma.rn.f64 	%fd324, %fd323, %fd315, 0d3FE000000000000B;
	fma.rn.f64 	%fd325, %fd324, %fd315, 0d3FF0000000000000;
	fma.rn.f64 	%fd326, %fd325, %fd315, 0d3FF0000000000000;
	{
	.reg .b32 %temp; 
	mov.b64 	{%r24, %temp}, %fd326;
	}
	{
	.reg .b32 %temp; 
	mov.b64 	{%temp, %r25}, %fd326;
	}
	shl.b32 	%r180, %r23, 20;
	add.s32 	%r181, %r180, %r25;
	mov.b64 	%fd641, {%r24, %r181};
	{
	.reg .b32 %temp; 
	mov.b64 	{%temp, %r182}, %fd39;
	}
	mov.b32 	%f147, %r182;
	abs.f32 	%f35, %f147;
	setp.lt.f32 	%p24, %f35, 0f4086232B;
	@%p24 bra 	$L__BB0_28;
	setp.lt.f64 	%p25, %fd39, 0d0000000000000000;
	add.f64 	%fd327, %fd39, 0d7FF0000000000000;
	selp.f64 	%fd641, 0d0000000000000000, %fd327, %p25;
	setp.geu.f32 	%p26, %f35, 0f40874800;
	@%p26 bra 	$L__BB0_28;
	shr.u32 	%r183, %r23, 31;
	add.s32 	%r184, %r23, %r183;
	shr.s32 	%r185, %r184, 1;
	shl.b32 	%r186, %r185, 20;
	add.s32 	%r187, %r25, %r186;
	mov.b64 	%fd328, {%r24, %r187};
	sub.s32 	%r188, %r23, %r185;
	shl.b32 	%r189, %r188, 20;
	add.s32 	%r190, %r189, 1072693248;
	mov.b32 	%r191, 0;
	mov.b64 	%fd329, {%r191, %r190};
	mul.f64 	%fd641, %fd329, %fd328;
$L__BB0_28:
	add.f64 	%fd330, %fd641, 0d3FF0000000000000;
	mov.f64 	%fd331, 0dC033666666666666;
	div.rn.f64 	%fd332, %fd331, %fd330;
	add.f64 	%fd44, %fd332, 0d4015EB851EB851EC;
	add.f64 	%fd333, %fd1, 0d404F59999999999A;
	div.rn.f64 	%fd45, %fd333, 0dC02F333333333333;
	fma.rn.f64 	%fd334, %fd45, 0d3FF71547652B82FE, 0d4338000000000000;
	{
	.reg .b32 %temp; 
	mov.b64 	{%r26, %temp}, %fd334;
	}
	mov.f64 	%fd335, 0dC338000000000000;
	add.rn.f64 	%fd336, %fd334, %fd335;
	fma.rn.f64 	%fd337, %fd336, 0dBFE62E42FEFA39EF, %fd45;
	fma.rn.f64 	%fd338, %fd336, 0dBC7ABC9E3B39803F, %fd337;
	fma.rn.f64 	%fd339, %fd338, 0d3E5ADE1569CE2BDF, 0d3E928AF3FCA213EA;
	fma.rn.f64 	%fd340, %fd339, %fd338, 0d3EC71DEE62401315;
	fma.rn.f64 	%fd341, %fd340, %fd338, 0d3EFA01997C89EB71;
	fma.rn.f64 	%fd342, %fd341, %fd338, 0d3F2A01A014761F65;
	fma.rn.f64 	%fd343, %fd342, %fd338, 0d3F56C16C1852B7AF;
	fma.rn.f64 	%fd344, %fd343, %fd338, 0d3F81111111122322;
	fma.rn.f64 	%fd345, %fd344, %fd338, 0d3FA55555555502A1;
	fma.rn.f64 	%fd346, %fd345, %fd338, 0d3FC5555555555511;
	fma.rn.f64 	%fd347, %fd346, %fd338, 0d3FE000000000000B;
	fma.rn.f64 	%fd348, %fd347, %fd338, 0d3FF0000000000000;
	fma.rn.f64 	%fd349, %fd348, %fd338, 0d3FF0000000000000;
	{
	.reg .b32 %temp; 
	mov.b64 	{%r27, %temp}, %fd349;
	}
	{
	.reg .b32 %temp; 
	mov.b64 	{%temp, %r28}, %fd349;
	}
	shl.b32 	%r192, %r26, 20;
	add.s32 	%r193, %r192, %r28;
	mov.b64 	%fd642, {%r27, %r193};
	{
	.reg .b32 %temp; 
	mov.b64 	{%temp, %r194}, %fd45;
	}
	mov.b32 	%f148, %r194;
	abs.f32 	%f36, %f148;
	setp.lt.f32 	%p27, %f36, 0f4086232B;
	@%p27 bra 	$L__BB0_31;
	setp.lt.f64 	%p28, %fd45, 0d0000000000000000;
	add.f64 	%fd350, %fd45, 0d7FF0000000000000;
	selp.f64 	%fd642, 0d0000000000000000, %fd350, %p28;
	setp.geu.f32 	%p29, %f36, 0f40874800;
	@%p29 bra 	$L__BB0_31;
	shr.u32 	%r195, %r26, 31;
	add.s32 	%r196, %r26, %r195;
	shr.s32 	%r197, %r196, 1;
	shl.b32 	%r198, %r197, 20;
	add.s32 	%r199, %r28, %r198;
	mov.b64 	%fd351, {%r27, %r199};
	sub.s32 	%r200, %r26, %r197;
	shl.b32 	%r201, %r200, 20;
	add.s32 	%r202, %r201, 1072693248;
	mov.b32 	%r203, 0;
	mov.b64 	%fd352, {%r203, %r202};
	mul.f64 	%fd642, %fd352, %fd351;
$L__BB0_31:
	add.f64 	%fd353, %fd642, 0d3FF0000000000000;
	mov.f64 	%fd354, 0d402DCCCCCCCCCCCD;
	div.rn.f64 	%fd355, %fd354, %fd353;
	fma.rn.f64 	%fd356, %fd44, 0d3FC999999999999A, %fd355;
	cvt.rn.f32.f64 	%f149, %fd356;
	add.f32 	%f150, %f48, %f149;
	mul.f32 	%f151, %f48, %f34;
	div.rn.f32 	%f152, %f151, %f150;
	add.f32 	%f153, %f7, %f152;
	st.global.f32 	[%rd1+20], %f153;
	cvt.f64.f32 	%fd357, %f21;
	div.rn.f64 	%fd50, %fd357, 0dC014000000000000;
	fma.rn.f64 	%fd358, %fd50, 0d3FF71547652B82FE, 0d4338000000000000;
	{
	.reg .b32 %temp; 
	mov.b64 	{%r29, %temp}, %fd358;
	}
	mov.f64 	%fd359, 0dC338000000000000;
	add.rn.f64 	%fd360, %fd358, %fd359;
	fma.rn.f64 	%fd361, %fd360, 0dBFE62E42FEFA39EF, %fd50;
	fma.rn.f64 	%fd362, %fd360, 0dBC7ABC9E3B39803F, %fd361;
	fma.rn.f64 	%fd363, %fd362, 0d3E5ADE1569CE2BDF, 0d3E928AF3FCA213EA;
	fma.rn.f64 	%fd364, %fd363, %fd362, 0d3EC71DEE62401315;
	fma.rn.f64 	%fd365, %fd364, %fd362, 0d3EFA01997C89EB71;
	fma.rn.f64 	%fd366, %fd365, %fd362, 0d3F2A01A014761F65;
	fma.rn.f64 	%fd367, %fd366, %fd362, 0d3F56C16C1852B7AF;
	fma.rn.f64 	%fd368, %fd367, %fd362, 0d3F81111111122322;
	fma.rn.f64 	%fd369, %fd368, %fd362, 0d3FA55555555502A1;
	fma.rn.f64 	%fd370, %fd369, %fd362, 0d3FC5555555555511;
	fma.rn.f64 	%fd371, %fd370, %fd362, 0d3FE000000000000B;
	fma.rn.f64 	%fd372, %fd371, %fd362, 0d3FF0000000000000;
	fma.rn.f64 	%fd373, %fd372, %fd362, 0d3FF0000000000000;
	{
	.reg .b32 %temp; 
	mov.b64 	{%r30, %temp}, %fd373;
	}
	{
	.reg .b32 %temp; 
	mov.b64 	{%temp, %r31}, %fd373;
	}
	shl.b32 	%r204, %r29, 20;
	add.s32 	%r205, %r204, %r31;
	mov.b64 	%fd643, {%r30, %r205};
	{
	.reg .b32 %temp; 
	mov.b64 	{%temp, %r206}, %fd50;
	}
	mov.b32 	%f154, %r206;
	abs.f32 	%f37, %f154;
	setp.lt.f32 	%p30, %f37, 0f4086232B;
	@%p30 bra 	$L__BB0_34;
	setp.lt.f64 	%p31, %fd50, 0d0000000000000000;
	add.f64 	%fd374, %fd50, 0d7FF0000000000000;
	selp.f64 	%fd643, 0d0000000000000000, %fd374, %p31;
	setp.geu.f32 	%p32, %f37, 0f40874800;
	@%p32 bra 	$L__BB0_34;
	shr.u32 	%r207, %r29, 31;
	add.s32 	%r208, %r29, %r207;
	shr.s32 	%r209, %r208, 1;
	shl.b32 	%r210, %r209, 20;
	add.s32 	%r211, %r31, %r210;
	mov.b64 	%fd375, {%r30, %r211};
	sub.s32 	%r212, %r29, %r209;
	shl.b32 	%r213, %r212, 20;
	add.s32 	%r214, %r213, 1072693248;
	mov.b32 	%r215, 0;
	mov.b64 	%fd376, {%r215, %r214};
	mul.f64 	%fd643, %fd376, %fd375;
$L__BB0_34:
	add.f64 	%fd377, %fd643, 0d3FF0000000000000;
	rcp.rn.f64 	%fd378, %fd377;
	cvt.rn.f32.f64 	%f155, %fd378;
	sub.f32 	%f156, %f155, %f8;
	mul.f32 	%f157, %f48, %f156;
	add.f32 	%f38, %f48, 0f3F800000;
	div.rn.f32 	%f158, %f157, %f38;
	add.f32 	%f159, %f8, %f158;
	st.global.f32 	[%rd1+24], %f159;
	ld.global.f32 	%f160, [%rd1+28];
	cvt.f64.f32 	%fd55, %f160;
	max.f64 	%fd644, %fd55, 0d3FB999999999999A;
	{
	.reg .b32 %temp; 
	mov.b64 	{%temp, %r337}, %fd644;
	}
	{
	.reg .b32 %temp; 
	mov.b64 	{%r338, %temp}, %fd644;
	}
	setp.gt.s32 	%p33, %r337, 1048575;
	mov.b32 	%r339, -1023;
	@%p33 bra 	$L__BB0_36;
	mul.f64 	%fd644, %fd644, 0d4350000000000000;
	{
	.reg .b32 %temp; 
	mov.b64 	{%temp, %r337}, %fd644;
	}
	{
	.reg .b32 %temp; 
	mov.b64 	{%r338, %temp}, %fd644;
	}
	mov.b32 	%r339, -1077;
$L__BB0_36:
	add.s32 	%r218, %r337, -1;
	setp.gt.u32 	%p34, %r218, 2146435070;
	@%p34 bra 	$L__BB0_40;
	shr.u32 	%r221, %r337, 20;
	add.s32 	%r340, %r339, %r221;
	and.b32  	%r222, %r337, 1048575;
	or.b32  	%r223, %r222, 1072693248;
	mov.b64 	%fd645, {%r338, %r223};
	setp.lt.u32 	%p36, %r223, 1073127583;
	@%p36 bra 	$L__BB0_39;
	{
	.reg .b32 %temp; 
	mov.b64 	{%r224, %temp}, %fd645;
	}
	{
	.reg .b32 %temp; 
	mov.b64 	{%temp, %r225}, %fd645;
	}
	add.s32 	%r226, %r225, -1048576;
	mov.b64 	%fd645, {%r224, %r226};
	add.s32 	%r340, %r340, 1;
$L__BB0_39:
	add.f64 	%fd380, %fd645, 0dBFF0000000000000;
	add.f64 	%fd381, %fd645, 0d3FF0000000000000;
	rcp.approx.ftz.f64 	%fd382, %fd381;
	neg.f64 	%fd383, %fd381;
	fma.rn.f64 	%fd384, %fd383, %fd382, 0d3FF0000000000000;
	fma.rn.f64 	%fd385, %fd384, %fd384, %fd384;
	fma.rn.f64 	%fd386, %fd385, %fd382, %fd382;
	mul.f64 	%fd387, %fd380, %fd386;
	fma.rn.f64 	%fd388, %fd380, %fd386, %fd387;
	mul.f64 	%fd389, %fd388, %fd388;
	fma.rn.f64 	%fd390, %fd389, 0d3EB1380B3AE80F1E, 0d3ED0EE258B7A8B04;
	fma.rn.f64 	%fd391, %fd390, %fd389, 0d3EF3B2669F02676F;
	fma.rn.f64 	%fd392, %fd391, %fd389, 0d3F1745CBA9AB0956;
	fma.rn.f64 	%fd393, %fd392, %fd389, 0d3F3C71C72D1B5154;
	fma.rn.f64 	%fd394, %fd393, %fd389, 0d3F624924923BE72D;
	fma.rn.f64 	%fd395, %fd394, %fd389, 0d3F8999999999A3C4;
	fma.rn.f64 	%fd396, %fd395, %fd389, 0d3FB5555555555554;
	sub.f64 	%fd397, %fd380, %fd388;
	add.f64 	%fd398, %fd397, %fd397;
	neg.f64 	%fd399, %fd388;
	fma.rn.f64 	%fd400, %fd399, %fd380, %fd398;
	mul.f64 	%fd401, %fd386, %fd400;
	mul.f64 	%fd402, %fd389, %fd396;
	fma.rn.f64 	%fd403, %fd402, %fd388, %fd401;
	xor.b32  	%r227, %r340, -2147483648;
	mov.b32 	%r228, 1127219200;
	mov.b64 	%fd404, {%r227, %r228};
	mov.b32 	%r229, -2147483648;
	mov.b64 	%fd405, {%r229, %r228};
	sub.f64 	%fd406, %fd404, %fd405;
	fma.rn.f64 	%fd407, %fd406, 0d3FE62E42FEFA39EF, %fd388;
	fma.rn.f64 	%fd408, %fd406, 0dBFE62E42FEFA39EF, %fd407;
	sub.f64 	%fd409, %fd408, %fd388;
	sub.f64 	%fd410, %fd403, %fd409;
	fma.rn.f64 	%fd411, %fd406, 0d3C7ABC9E3B39803F, %fd410;
	add.f64 	%fd646, %fd407, %fd411;
	bra.uni 	$L__BB0_41;
$L__BB0_40:
	fma.rn.f64 	%fd379, %fd644, 0d7FF0000000000000, 0d7FF0000000000000;
	{
	.reg .b32 %temp; 
	mov.b64 	{%temp, %r219}, %fd644;
	}
	and.b32  	%r220, %r219, 2147483647;
	setp.eq.s32 	%p35, %r220, 0;
	selp.f64 	%fd646, 0dFFF0000000000000, %fd379, %p35;
$L__BB0_41:
	fma.rn.f64 	%fd412, %fd646, 0dC03E000000000000, 0d4052000000000000;
	cvt.rn.f32.f64 	%f161, %fd412;
	sub.f32 	%f162, %f161, %f21;
	cvt.f64.f32 	%fd413, %f162;
	div.rn.f64 	%fd65, %fd413, 0d402A000000000000;
	fma.rn.f64 	%fd414, %fd65, 0d3FF71547652B82FE, 0d4338000000000000;
	{
	.reg .b32 %temp; 
	mov.b64 	{%r42, %temp}, %fd414;
	}
	mov.f64 	%fd415, 0dC338000000000000;
	add.rn.f64 	%fd416, %fd414, %fd415;
	fma.rn.f64 	%fd417, %fd416, 0dBFE62E42FEFA39EF, %fd65;
	fma.rn.f64 	%fd418, %fd416, 0dBC7ABC9E3B39803F, %fd417;
	fma.rn.f64 	%fd419, %fd418, 0d3E5ADE1569CE2BDF, 0d3E928AF3FCA213EA;
	fma.rn.f64 	%fd420, %fd419, %fd418, 0d3EC71DEE62401315;
	fma.rn.f64 	%fd421, %fd420, %fd418, 0d3EFA01997C89EB71;
	fma.rn.f64 	%fd422, %fd421, %fd418, 0d3F2A01A014761F65;
	fma.rn.f64 	%fd423, %fd422, %fd418, 0d3F56C16C1852B7AF;
	fma.rn.f64 	%fd424, %fd423, %fd418, 0d3F81111111122322;
	fma.rn.f64 	%fd425, %fd424, %fd418, 0d3FA55555555502A1;
	fma.rn.f64 	%fd426, %fd425, %fd418, 0d3FC5555555555511;
	fma.rn.f64 	%fd427, %fd426, %fd418, 0d3FE000000000000B;
	fma.rn.f64 	%fd428, %fd427, %fd418, 0d3FF0000000000000;
	fma.rn.f64 	%fd429, %fd428, %fd418, 0d3FF0000000000000;
	{
	.reg .b32 %temp; 
	mov.b64 	{%r43, %temp}, %fd429;
	}
	{
	.reg .b32 %temp; 
	mov.b64 	{%temp, %r44}, %fd429;
	}
	shl.b32 	%r230, %r42, 20;
	add.s32 	%r231, %r230, %r44;
	mov.b64 	%fd647, {%r43, %r231};
	{
	.reg .b32 %temp; 
	mov.b64 	{%temp, %r232}, %fd65;
	}
	mov.b32 	%f163, %r232;
	abs.f32 	%f39, %f163;
	setp.lt.f32 	%p37, %f39, 0f4086232B;
	@%p37 bra 	$L__BB0_44;
	setp.lt.f64 	%p38, %fd65, 0d0000000000000000;
	add.f64 	%fd430, %fd65, 0d7FF0000000000000;
	selp.f64 	%fd647, 0d0000000000000000, %fd430, %p38;
	setp.geu.f32 	%p39, %f39, 0f40874800;
	@%p39 bra 	$L__BB0_44;
	shr.u32 	%r233, %r42, 31;
	add.s32 	%r234, %r42, %r233;
	shr.s32 	%r235, %r234, 1;
	shl.b32 	%r236, %r235, 20;
	add.s32 	%r237, %r44, %r236;
	mov.b64 	%fd431, {%r43, %r237};
	sub.s32 	%r238, %r42, %r235;
	shl.b32 	%r239, %r238, 20;
	add.s32 	%r240, %r239, 1072693248;
	mov.b32 	%r241, 0;
	mov.b64 	%fd432, {%r241, %r240};
	mul.f64 	%fd647, %fd432, %fd431;
$L__BB0_44:
	add.f64 	%fd433, %fd647, 0d3FF0000000000000;
	rcp.rn.f64 	%fd434, %fd433;
	cvt.rn.f32.f64 	%f164, %fd434;
	sub.f32 	%f165, %f164, %f9;
	mul.f32 	%f166, %f48, %f165;
	add.f32 	%f40, %f48, 0f40000000;
	div.rn.f32 	%f167, %f166, %f40;
	add.f32 	%f168, %f9, %f167;
	st.global.f32 	[%rd1+32], %f168;
	cvt.f64.f32 	%fd435, %f48;
	cvt.f64.f32 	%fd436, %f11;
	mul.f64 	%fd437, %fd436, 0d3F2A36E2EB1C432D;
	mov.f32 	%f169, 0f42F00000;
	sub.f32 	%f170, %f169, %f21;
	cvt.f64.f32 	%fd438, %f170;
	mul.f64 	%fd439, %fd437, %fd438;
	mul.f64 	%fd440, %fd439, 0d4034000000000000;
	sub.f64 	%fd441, %fd440, %fd55;
	mul.f64 	%fd442, %fd441, %fd435;
	add.f32 	%f171, %f48, 0f41A00000;
	cvt.f64.f32 	%fd70, %f171;
	div.rn.f64 	%fd443, %fd442, %fd70;
	add.f64 	%fd444, %fd443, %fd55;
	cvt.rn.f32.f64 	%f172, %fd444;
	st.global.f32 	[%rd1+28], %f172;
	add.f64 	%fd445, %fd1, 0d4014000000000000;
	div.rn.f64 	%fd71, %fd445, 0dC024000000000000;
	fma.rn.f64 	%fd446, %fd71, 0d3FF71547652B82FE, 0d4338000000000000;
	{
	.reg .b32 %temp; 
	mov.b64 	{%r45, %temp}, %fd446;
	}
	mov.f64 	%fd447, 0dC338000000000000;
	add.rn.f64 	%fd448, %fd446, %fd447;
	fma.rn.f64 	%fd449, %fd448, 0dBFE62E42FEFA39EF, %fd71;
	fma.rn.f64 	%fd450, %fd448, 0dBC7ABC9E3B39803F, %fd449;
	fma.rn.f64 	%fd451, %fd450, 0d3E5ADE1569CE2BDF, 0d3E928AF3FCA213EA;
	fma.rn.f64 	%fd452, %fd451, %fd450, 0d3EC71DEE62401315;
	fma.rn.f64 	%fd453, %fd452, %fd450, 0d3EFA01997C89EB71;
	fma.rn.f64 	%fd454, %fd453, %fd450, 0d3F2A01A014761F65;
	fma.rn.f64 	%fd455, %fd454, %fd450, 0d3F56C16C1852B7AF;
	fma.rn.f64 	%fd456, %fd455, %fd450, 0d3F81111111122322;
	fma.rn.f64 	%fd457, %fd456, %fd450, 0d3FA55555555502A1;
	fma.rn.f64 	%fd458, %fd457, %fd450, 0d3FC5555555555511;
	fma.rn.f64 	%fd459, %fd458, %fd450, 0d3FE000000000000B;
	fma.rn.f64 	%fd460, %fd459, %fd450, 0d3FF0000000000000;
	fma.rn.f64 	%fd461, %fd460, %fd450, 0d3FF0000000000000;
	{
	.reg .b32 %temp; 
	mov.b64 	{%r46, %temp}, %fd461;
	}
	{
	.reg .b32 %temp; 
	mov.b64 	{%temp, %r47}, %fd461;
	}
	shl.b32 	%r242, %r45, 20;
	add.s32 	%r243, %r242, %r47;
	mov.b64 	%fd648, {%r46, %r243};
	{
	.reg .b32 %temp; 
	mov.b64 	{%temp, %r244}, %fd71;
	}
	mov.b32 	%f173, %r244;
	abs.f32 	%f41, %f173;
	setp.lt.f32 	%p40, %f41, 0f4086232B;
	@%p40 bra 	$L__BB0_47;
	setp.lt.f64 	%p41, %fd71, 0d0000000000000000;
	add.f64 	%fd462, %fd71, 0d7FF0000000000000;
	selp.f64 	%fd648, 0d0000000000000000, %fd462, %p41;
	setp.geu.f32 	%p42, %f41, 0f40874800;
	@%p42 bra 	$L__BB0_47;
	shr.u32 	%r245, %r45, 31;
	add.s32 	%r246, %r45, %r245;
	shr.s32 	%r247, %r246, 1;
	shl.b32 	%r248, %r247, 20;
	add.s32 	%r249, %r47, %r248;
	mov.b64 	%fd463, {%r46, %r249};
	sub.s32 	%r250, %r45, %r247;
	shl.b32 	%r251, %r250, 20;
	add.s32 	%r252, %r251, 1072693248;
	mov.b32 	%r253, 0;
	mov.b64 	%fd464, {%r253, %r252};
	mul.f64 	%fd648, %fd464, %fd463;
$L__BB0_47:
	add.f64 	%fd465, %fd648, 0d3FF0000000000000;
	rcp.rn.f64 	%fd466, %fd465;
	cvt.rn.f32.f64 	%f174, %fd466;
	sub.f32 	%f175, %f174, %f10;
	mul.f32 	%f176, %f48, %f175;
	div.rn.f32 	%f177, %f176, %f38;
	add.f32 	%f178, %f10, %f177;
	st.global.f32 	[%rd1+36], %f178;
	cvt.f64.f32 	%fd76, %f19;
	add.f64 	%fd467, %fd76, 0d4014000000000000;
	div.rn.f64 	%fd77, %fd467, 0dC024000000000000;
	fma.rn.f64 	%fd468, %fd77, 0d3FF71547652B82FE, 0d4338000000000000;
	{
	.reg .b32 %temp; 
	mov.b64 	{%r48, %temp}, %fd468;
	}
	mov.f64 	%fd469, 0dC338000000000000;
	add.rn.f64 	%fd470, %fd468, %fd469;
	fma.rn.f64 	%fd471, %fd470, 0dBFE62E42FEFA39EF, %fd77;
	fma.rn.f64 	%fd472, %fd470, 0dBC7ABC9E3B39803F, %fd471;
	fma.rn.f64 	%fd473, %fd472, 0d3E5ADE1569CE2BDF, 0d3E928AF3FCA213EA;
	fma.rn.f64 	%fd474, %fd473, %fd472, 0d3EC71DEE62401315;
	fma.rn.f64 	%fd475, %fd474, %fd472, 0d3EFA01997C89EB71;
	fma.rn.f64 	%fd476, %fd475, %fd472, 0d3F2A01A014761F65;
	fma.rn.f64 	%fd477, %fd476, %fd472, 0d3F56C16C1852B7AF;
	fma.rn.f64 	%fd478, %fd477, %fd472, 0d3F81111111122322;
	fma.rn.f64 	%fd479, %fd478, %fd472, 0d3FA55555555502A1;
	fma.rn.f64 	%fd480, %fd479, %fd472, 0d3FC5555555555511;
	fma.rn.f64 	%fd481, %fd480, %fd472, 0d3FE000000000000B;
	fma.rn.f64 	%fd482, %fd481, %fd472, 0d3FF0000000000000;
	fma.rn.f64 	%fd483, %fd482, %fd472, 0d3FF0000000000000;
	{
	.reg .b32 %temp; 
	mov.b64 	{%r49, %temp}, %fd483;
	}
	{
	.reg .b32 %temp; 
	mov.b64 	{%temp, %r50}, %fd483;
	}
	shl.b32 	%r254, %r48, 20;
	add.s32 	%r255, %r254, %r50;
	mov.b64 	%fd655, {%r49, %r255};
	{
	.reg .b32 %temp; 
	mov.b64 	{%temp, %r256}, %fd77;
	}
	mov.b32 	%f179, %r256;
	abs.f32 	%f42, %f179;
	setp.lt.f32 	%p43, %f42, 0f4086232B;
	mov.f64 	%fd649, %fd655;
	@%p43 bra 	$L__BB0_50;
	setp.lt.f64 	%p44, %fd77, 0d0000000000000000;
	add.f64 	%fd484, %fd77, 0d7FF0000000000000;
	selp.f64 	%fd649, 0d0000000000000000, %fd484, %p44;
	setp.geu.f32 	%p45, %f42, 0f40874800;
	@%p45 bra 	$L__BB0_50;
	shr.u32 	%r257, %r48, 31;
	add.s32 	%r258, %r48, %r257;
	shr.s32 	%r259, %r258, 1;
	shl.b32 	%r260, %r259, 20;
	add.s32 	%r261, %r50, %r260;
	mov.b64 	%fd485, {%r49, %r261};
	sub.s32 	%r262, %r48, %r259;
	shl.b32 	%r263, %r262, 20;
	add.s32 	%r264, %r263, 1072693248;
	mov.b32 	%r265, 0;
	mov.b64 	%fd486, {%r265, %r264};
	mul.f64 	%fd649, %fd486, %fd485;
$L__BB0_50:
	add.f64 	%fd487, %fd649, 0d3FF0000000000000;
	rcp.rn.f64 	%fd488, %fd487;
	cvt.rn.f32.f64 	%f180, %fd488;
	sub.f32 	%f181, %f180, %f12;
	mul.f32 	%f182, %f48, %f181;
	add.f32 	%f43, %f48, 0f3E4CCCCD;
	div.rn.f32 	%f183, %f182, %f43;
	add.f32 	%f184, %f12, %f183;
	st.global.f32 	[%rd1+40], %f184;
	add.f64 	%fd489, %fd76, 0d404D000000000000;
	div.rn.f64 	%fd82, %fd489, 0d4020666666666666;
	fma.rn.f64 	%fd490, %fd82, 0d3FF71547652B82FE, 0d4338000000000000;
	{
	.reg .b32 %temp; 
	mov.b64 	{%r51, %temp}, %fd490;
	}
	mov.f64 	%fd491, 0dC338000000000000;
	add.rn.f64 	%fd492, %fd490, %fd491;
	fma.rn.f64 	%fd493, %fd492, 0dBFE62E42FEFA39EF, %fd82;
	fma.rn.f64 	%fd494, %fd492, 0dBC7ABC9E3B39803F, %fd493;
	fma.rn.f64 	%fd495, %fd494, 0d3E5ADE1569CE2BDF, 0d3E928AF3FCA213EA;
	fma.rn.f64 	%fd496, %fd495, %fd494, 0d3EC71DEE62401315;
	fma.rn.f64 	%fd497, %fd496, %fd494, 0d3EFA01997C89EB71;
	fma.rn.f64 	%fd498, %fd497, %fd494, 0d3F2A01A014761F65;
	fma.rn.f64 	%fd499, %fd498, %fd494, 0d3F56C16C1852B7AF;
	fma.rn.f64 	%fd500, %fd499, %fd494, 0d3F81111111122322;
	fma.rn.f64 	%fd501, %fd500, %fd494, 0d3FA55555555502A1;
	fma.rn.f64 	%fd502, %fd501, %fd494, 0d3FC5555555555511;
	fma.rn.f64 	%fd503, %fd502, %fd494, 0d3FE000000000000B;
	fma.rn.f64 	%fd504, %fd503, %fd494, 0d3FF0000000000000;
	fma.rn.f64 	%fd505, %fd504, %fd494, 0d3FF0000000000000;
	{
	.reg .b32 %temp; 
	mov.b64 	{%r52, %temp}, %fd505;
	}
	{
	.reg .b32 %temp; 
	mov.b64 	{%temp, %r53}, %fd505;
	}
	shl.b32 	%r266, %r51, 20;
	add.s32 	%r267, %r266, %r53;
	mov.b64 	%fd650, {%r52, %r267};
	{
	.reg .b32 %temp; 
	mov.b64 	{%temp, %r268}, %fd82;
	}
	mov.b32 	%f185, %r268;
	abs.f32 	%f44, %f185;
	setp.lt.f32 	%p46, %f44, 0f4086232B;
	@%p46 bra 	$L__BB0_53;
	setp.lt.f64 	%p47, %fd82, 0d0000000000000000;
	add.f64 	%fd506, %fd82, 0d7FF0000000000000;
	selp.f64 	%fd650, 0d0000000000000000, %fd506, %p47;
	setp.geu.f32 	%p48, %f44, 0f40874800;
	@%p48 bra 	$L__BB0_53;
	shr.u32 	%r269, %r51, 31;
	add.s32 	%r270, %r51, %r269;
	shr.s32 	%r271, %r270, 1;
	shl.b32 	%r272, %r271, 20;
	add.s32 	%r273, %r53, %r272;
	mov.b64 	%fd507, {%r52, %r273};
	sub.s32 	%r274, %r51, %r271;
	shl.b32 	%r275, %r274, 20;
	add.s32 	%r276, %r275, 1072693248;
	mov.b32 	%r277, 0;
	mov.b64 	%fd508, {%r277, %r276};
	mul.f64 	%fd650, %fd508, %fd507;
$L__BB0_53:
	add.f64 	%fd509, %fd650, 0d3FF0000000000000;
	rcp.rn.f64 	%fd510, %fd509;
	cvt.rn.f32.f64 	%f186, %fd510;
	sub.f32 	%f187, %f186, %f13;
	mul.f32 	%f188, %f48, %f187;
	add.f64 	%fd511, %fd76, 0d4034000000000000;
	mul.f64 	%fd512, %fd511, 0d3FD0A3D70A3D70A4;
	max.f64 	%fd513, %fd512, 0d0000000000000000;
	add.f64 	%fd514, %fd513, 0d4014000000000000;
	cvt.rn.f32.f64 	%f189, %fd514;
	add.f32 	%f190, %f48, %f189;
	div.rn.f32 	%f191, %f188, %f190;
	add.f32 	%f192, %f13, %f191;
	st.global.f32 	[%rd1+44], %f192;
	ld.global.f32 	%f193, [%rd1+48];
	cvt.f64.f32 	%fd87, %f193;
	max.f64 	%fd651, %fd87, 0d3FB999999999999A;
	{
	.reg .b32 %temp; 
	mov.b64 	{%temp, %r341}, %fd651;
	}
	{
	.reg .b32 %temp; 
	mov.b64 	{%r342, %temp}, %fd651;
	}
	setp.gt.s32 	%p49, %r341, 1048575;
	mov.b32 	%r343, -1023;
	@%p49 bra 	$L__BB0_55;
	mul.f64 	%fd651, %fd651, 0d4350000000000000;
	{
	.reg .b32 %temp; 
	mov.b64 	{%temp, %r341}, %fd651;
	}
	{
	.reg .b32 %temp; 
	mov.b64 	{%r342, %temp}, %fd651;
	}
	mov.b32 	%r343, -1077;
$L__BB0_55:
	add.s32 	%r280, %r341, -1;
	setp.gt.u32 	%p50, %r280, 2146435070;
	@%p50 bra 	$L__BB0_59;
	shr.u32 	%r283, %r341, 20;
	add.s32 	%r344, %r343, %r283;
	and.b32  	%r284, %r341, 1048575;
	or.b32  	%r285, %r284, 1072693248;
	mov.b64 	%fd652, {%r342, %r285};
	setp.lt.u32 	%p52, %r285, 1073127583;
	@%p52 bra 	$L__BB0_58;
	{
	.reg .b32 %temp; 
	mov.b64 	{%r286, %temp}, %fd652;
	}
	{
	.reg .b32 %temp; 
	mov.b64 	{%temp, %r287}, %fd652;
	}
	add.s32 	%r288, %r287, -1048576;
	mov.b64 	%fd652, {%r286, %r288};
	add.s32 	%r344, %r344, 1;
$L__BB0_58:
	add.f64 	%fd516, %fd652, 0dBFF0000000000000;
	add.f64 	%fd517, %fd652, 0d3FF0000000000000;
	rcp.approx.ftz.f64 	%fd518, %fd517;
	neg.f64 	%fd519, %fd517;
	fma.rn.f64 	%fd520, %fd519, %fd518, 0d3FF0000000000000;
	fma.rn.f64 	%fd521, %fd520, %fd520, %fd520;
	fma.rn.f64 	%fd522, %fd521, %fd518, %fd518;
	mul.f64 	%fd523, %fd516, %fd522;
	fma.rn.f64 	%fd524, %fd516, %fd522, %fd523;
	mul.f64 	%fd525, %fd524, %fd524;
	fma.rn.f64 	%fd526, %fd525, 0d3EB1380B3AE80F1E, 0d3ED0EE258B7A8B04;
	fma.rn.f64 	%fd527, %fd526, %fd525, 0d3EF3B2669F02676F;
	fma.rn.f64 	%fd528, %fd527, %fd525, 0d3F1745CBA9AB0956;
	fma.rn.f64 	%fd529, %fd528, %fd525, 0d3F3C71C72D1B5154;
	fma.rn.f64 	%fd530, %fd529, %fd525, 0d3F624924923BE72D;
	fma.rn.f64 	%fd531, %fd530, %fd525, 0d3F8999999999A3C4;
	fma.rn.f64 	%fd532, %fd531, %fd525, 0d3FB5555555555554;
	sub.f64 	%fd533, %fd516, %fd524;
	add.f64 	%fd534, %fd533, %fd533;
	neg.f64 	%fd535, %fd524;
	fma.rn.f64 	%fd536, %fd535, %fd516, %fd534;
	mul.f64 	%fd537, %fd522, %fd536;
	mul.f64 	%fd538, %fd525, %fd532;
	fma.rn.f64 	%fd539, %fd538, %fd524, %fd537;
	xor.b32  	%r289, %r344, -2147483648;
	mov.b32 	%r290, 1127219200;
	mov.b64 	%fd540, {%r289, %r290};
	mov.b32 	%r291, -2147483648;
	mov.b64 	%fd541, {%r291, %r290};
	sub.f64 	%fd542, %fd540, %fd541;
	fma.rn.f64 	%fd543, %fd542, 0d3FE62E42FEFA39EF, %fd524;
	fma.rn.f64 	%fd544, %fd542, 0dBFE62E42FEFA39EF, %fd543;
	sub.f64 	%fd545, %fd544, %fd524;
	sub.f64 	%fd546, %fd539, %fd545;
	fma.rn.f64 	%fd547, %fd542, 0d3C7ABC9E3B39803F, %fd546;
	add.f64 	%fd653, %fd543, %fd547;
	bra.uni 	$L__BB0_60;
$L__BB0_59:
	fma.rn.f64 	%fd515, %fd651, 0d7FF0000000000000, 0d7FF0000000000000;
	{
	.reg .b32 %temp; 
	mov.b64 	{%temp, %r281}, %fd651;
	}
	and.b32  	%r282, %r281, 2147483647;
	setp.eq.s32 	%p51, %r282, 0;
	selp.f64 	%fd653, 0dFFF0000000000000, %fd515, %p51;
$L__BB0_60:
	fma.rn.f64 	%fd548, %fd653, 0dC03E000000000000, 0d4052000000000000;
	cvt.rn.f32.f64 	%f194, %fd548;
	sub.f32 	%f195, %f194, %f19;
	cvt.f64.f32 	%fd549, %f195;
	div.rn.f64 	%fd97, %fd549, 0d402A000000000000;
	fma.rn.f64 	%fd550, %fd97, 0d3FF71547652B82FE, 0d4338000000000000;
	{
	.reg .b32 %temp; 
	mov.b64 	{%r64, %temp}, %fd550;
	}
	mov.f64 	%fd551, 0dC338000000000000;
	add.rn.f64 	%fd552, %fd550, %fd551;
	fma.rn.f64 	%fd553, %fd552, 0dBFE62E42FEFA39EF, %fd97;
	fma.rn.f64 	%fd554, %fd552, 0dBC7ABC9E3B39803F, %fd553;
	fma.rn.f64 	%fd555, %fd554, 0d3E5ADE1569CE2BDF, 0d3E928AF3FCA213EA;
	fma.rn.f64 	%fd556, %fd555, %fd554, 0d3EC71DEE62401315;
	fma.rn.f64 	%fd557, %fd556, %fd554, 0d3EFA01997C89EB71;
	fma.rn.f64 	%fd558, %fd557, %fd554, 0d3F2A01A014761F65;
	fma.rn.f64 	%fd559, %fd558, %fd554, 0d3F56C16C1852B7AF;
	fma.rn.f64 	%fd560, %fd559, %fd554, 0d3F81111111122322;
	fma.rn.f64 	%fd561, %fd560, %fd554, 0d3FA55555555502A1;
	fma.rn.f64 	%fd562, %fd561, %fd554, 0d3FC5555555555511;
	fma.rn.f64 	%fd563, %fd562, %fd554, 0d3FE000000000000B;
	fma.rn.f64 	%fd564, %fd563, %fd554, 0d3FF0000000000000;
	fma.rn.f64 	%fd565, %fd564, %fd554, 0d3FF0000000000000;
	{
	.reg .b32 %temp; 
	mov.b64 	{%r65, %temp}, %fd565;
	}
	{
	.reg .b32 %temp; 
	mov.b64 	{%temp, %r66}, %fd565;
	}
	shl.b32 	%r292, %r64, 20;
	add.s32 	%r293, %r292, %r66;
	mov.b64 	%fd654, {%r65, %r293};
	{
	.reg .b32 %temp; 
	mov.b64 	{%temp, %r294}, %fd97;
	}
	mov.b32 	%f196, %r294;
	abs.f32 	%f45, %f196;
	setp.lt.f32 	%p53, %f45, 0f4086232B;
	@%p53 bra 	$L__BB0_63;
	setp.lt.f64 	%p54, %fd97, 0d0000000000000000;
	add.f64 	%fd566, %fd97, 0d7FF0000000000000;
	selp.f64 	%fd654, 0d0000000000000000, %fd566, %p54;
	setp.geu.f32 	%p55, %f45, 0f40874800;
	@%p55 bra 	$L__BB0_63;
	shr.u32 	%r295, %r64, 31;
	add.s32 	%r296, %r64, %r295;
	shr.s32 	%r297, %r296, 1;
	shl.b32 	%r298, %r297, 20;
	add.s32 	%r299, %r66, %r298;
	mov.b64 	%fd567, {%r65, %r299};
	sub.s32 	%r300, %r64, %r297;
	shl.b32 	%r301, %r300, 20;
	add.s32 	%r302, %r301, 1072693248;
	mov.b32 	%r303, 0;
	mov.b64 	%fd568, {%r303, %r302};
	mul.f64 	%fd654, %fd568, %fd567;
$L__BB0_63:
	add.f64 	%fd569, %fd654, 0d3FF0000000000000;
	rcp.rn.f64 	%fd570, %fd569;
	cvt.rn.f32.f64 	%f197, %fd570;
	sub.f32 	%f198, %f197, %f14;
	mul.f32 	%f199, %f48, %f198;
	div.rn.f32 	%f200, %f199, %f40;
	add.f32 	%f201, %f14, %f200;
	st.global.f32 	[%rd1+52], %f201;
	cvt.f64.f32 	%fd571, %f16;
	mul.f64 	%fd572, %fd571, 0d3F2A36E2EB1C432D;
	mov.f32 	%f202, 0f42F00000;
	sub.f32 	%f203, %f202, %f19;
	cvt.f64.f32 	%fd573, %f203;
	mul.f64 	%fd574, %fd572, %fd573;
	mul.f64 	%fd575, %fd574, 0d4034000000000000;
	sub.f64 	%fd576, %fd575, %fd87;
	cvt.f64.f32 	%fd577, %f48;
	mul.f64 	%fd578, %fd576, %fd577;
	div.rn.f64 	%fd579, %fd578, %fd70;
	add.f64 	%fd580, %fd579, %fd87;
	cvt.rn.f32.f64 	%f204, %fd580;
	st.global.f32 	[%rd1+48], %f204;
	@%p43 bra 	$L__BB0_66;
	setp.lt.f64 	%p57, %fd77, 0d0000000000000000;
	add.f64 	%fd581, %fd77, 0d7FF0000000000000;
	selp.f64 	%fd655, 0d0000000000000000, %fd581, %p57;
	setp.geu.f32 	%p58, %f42, 0f40874800;
	@%p58 bra 	$L__BB0_66;
	shr.u32 	%r304, %r48, 31;
	add.s32 	%r305, %r48, %r304;
	shr.s32 	%r306, %r305, 1;
	shl.b32 	%r307, %r306, 20;
	add.s32 	%r308, %r50, %r307;
	mov.b64 	%fd582, {%r49, %r308};
	sub.s32 	%r309, %r48, %r306;
	shl.b32 	%r310, %r309, 20;
	add.s32 	%r311, %r310, 1072693248;
	mov.b32 	%r312, 0;
	mov.b64 	%fd583, {%r312, %r311};
	mul.f64 	%fd655, %fd583, %fd582;
$L__BB0_66:
	add.f64 	%fd584, %fd655, 0d3FF0000000000000;
	rcp.rn.f64 	%fd585, %fd584;
	cvt.rn.f32.f64 	%f205, %fd585;
	sub.f32 	%f206, %f205, %f15;
	mul.f32 	%f207, %f48, %f206;
	div.rn.f32 	%f208, %f207, %f38;
	add.f32 	%f209, %f15, %f208;
	st.global.f32 	[%rd1+56], %f209;
	cvt.f64.f32 	%fd105, %f20;
	add.f64 	%fd586, %fd105, 0d4014000000000000;
	div.rn.f64 	%fd106, %fd586, 0dC024000000000000;
	fma.rn.f64 	%fd587, %fd106, 0d3FF71547652B82FE, 0d4338000000000000;
	{
	.reg .b32 %temp; 
	mov.b64 	{%r67, %temp}, %fd587;
	}
	mov.f64 	%fd588, 0dC338000000000000;
	add.rn.f64 	%fd589, %fd587, %fd588;
	fma.rn.f64 	%fd590, %fd589, 0dBFE62E42FEFA39EF, %fd106;
	fma.rn.f64 	%fd591, %fd589, 0dBC7ABC9E3B39803F, %fd590;
	fma.rn.f64 	%fd592, %fd591, 0d3E5ADE1569CE2BDF, 0d3E928AF3FCA213EA;
	fma.rn.f64 	%fd593, %fd592, %fd591, 0d3EC71DEE62401315;
	fma.rn.f64 	%fd594, %fd593, %fd591, 0d3EFA01997C89EB71;
	fma.rn.f64 	%fd595, %fd594, %fd591, 0d3F2A01A014761F65;
	fma.rn.f64 	%fd596, %fd595, %fd591, 0d3F56C16C1852B7AF;
	fma.rn.f64 	%fd597, %fd596, %fd591, 0d3F81111111122322;
	fma.rn.f64 	%fd598, %fd597, %fd591, 0d3FA55555555502A1;
	fma.rn.f64 	%fd599, %fd598, %fd591, 0d3FC5555555555511;
	fma.rn.f64 	%fd600, %fd599, %fd591, 0d3FE000000000000B;
	fma.rn.f64 	%fd601, %fd600, %fd591, 0d3FF0000000000000;
	fma.rn.f64 	%fd602, %fd601, %fd591, 0d3FF0000000000000;
	{
	.reg .b32 %temp; 
	mov.b64 	{%r68, %temp}, %fd602;
	}
	{
	.reg .b32 %temp; 
	mov.b64 	{%temp, %r69}, %fd602;
	}
	shl.b32 	%r313, %r67, 20;
	add.s32 	%r314, %r313, %r69;
	mov.b64 	%fd656, {%r68, %r314};
	{
	.reg .b32 %temp; 
	mov.b64 	{%temp, %r315}, %fd106;
	}
	mov.b32 	%f210, %r315;
	abs.f32 	%f46, %f210;
	setp.lt.f32 	%p59, %f46, 0f4086232B;
	@%p59 bra 	$L__BB0_69;
	setp.lt.f64 	%p60, %fd106, 0d0000000000000000;
	add.f64 	%fd603, %fd106, 0d7FF0000000000000;
	selp.f64 	%fd656, 0d0000000000000000, %fd603, %p60;
	setp.geu.f32 	%p61, %f46, 0f40874800;
	@%p61 bra 	$L__BB0_69;
	shr.u32 	%r316, %r67, 31;
	add.s32 	%r317, %r67, %r316;
	shr.s32 	%r318, %r317, 1;
	shl.b32 	%r319, %r318, 20;
	add.s32 	%r320, %r69, %r319;
	mov.b64 	%fd604, {%r68, %r320};
	sub.s32 	%r321, %r67, %r318;
	shl.b32 	%r322, %r321, 20;
	add.s32 	%r323, %r322, 1072693248;
	mov.b32 	%r324, 0;
	mov.b64 	%fd605, {%r324, %r323};
	mul.f64 	%fd656, %fd605, %fd604;
$L__BB0_69:
	add.f64 	%fd606, %fd656, 0d3FF0000000000000;
	rcp.rn.f64 	%fd607, %fd606;
	cvt.rn.f32.f64 	%f211, %fd607;
	sub.f32 	%f212, %f211, %f17;
	mul.f32 	%f213, %f48, %f212;
	div.rn.f32 	%f214, %f213, %f43;
	add.f32 	%f215, %f17, %f214;
	st.global.f32 	[%rd1+60], %f215;
	add.f64 	%fd608, %fd105, 0d404D000000000000;
	div.rn.f64 	%fd111, %fd608, 0d4020666666666666;
	fma.rn.f64 	%fd609, %fd111, 0d3FF71547652B82FE, 0d4338000000000000;
	{
	.reg .b32 %temp; 
	mov.b64 	{%r70, %temp}, %fd609;
	}
	mov.f64 	%fd610, 0dC338000000000000;
	add.rn.f64 	%fd611, %fd609, %fd610;
	fma.rn.f64 	%fd612, %fd611, 0dBFE62E42FEFA39EF, %fd111;
	fma.rn.f64 	%fd613, %fd611, 0dBC7ABC9E3B39803F, %fd612;
	fma.rn.f64 	%fd614, %fd613, 0d3E5ADE1569CE2BDF, 0d3E928AF3FCA213EA;
	fma.rn.f64 	%fd615, %fd614, %fd613, 0d3EC71DEE62401315;
	fma.rn.f64 	%fd616, %fd615, %fd613, 0d3EFA01997C89EB71;
	fma.rn.f64 	%fd617, %fd616, %fd613, 0d3F2A01A014761F65;
	fma.rn.f64 	%fd618, %fd617, %fd613, 0d3F56C16C1852B7AF;
	fma.rn.f64 	%fd619, %fd618, %fd613, 0d3F81111111122322;
	fma.rn.f64 	%fd620, %fd619, %fd613, 0d3FA55555555502A1;
	fma.rn.f64 	%fd621, %fd620, %fd613, 0d3FC5555555555511;
	fma.rn.f64 	%fd622, %fd621, %fd613, 0d3FE000000000000B;
	fma.rn.f64 	%fd623, %fd622, %fd613, 0d3FF0000000000000;
	fma.rn.f64 	%fd624, %fd623, %fd613, 0d3FF0000000000000;
	{
	.reg .b32 %temp; 
	mov.b64 	{%r71, %temp}, %fd624;
	}
	{
	.reg .b32 %temp; 
	mov.b64 	{%temp, %r72}, %fd624;
	}
	shl.b32 	%r325, %r70, 20;
	add.s32 	%r326, %r325, %r72;
	mov.b64 	%fd657, {%r71, %r326};
	{
	.reg .b32 %temp; 
	mov.b64 	{%temp, %r327}, %fd111;
	}
	mov.b32 	%f216, %r327;
	abs.f32 	%f47, %f216;
	setp.lt.f32 	%p62, %f47, 0f4086232B;
	@%p62 bra 	$L__BB0_72;
	setp.lt.f64 	%p63, %fd111, 0d0000000000000000;
	add.f64 	%fd625, %fd111, 0d7FF0000000000000;
	selp.f64 	%fd657, 0d0000000000000000, %fd625, %p63;
	setp.geu.f32 	%p64, %f47, 0f40874800;
	@%p64 bra 	$L__BB0_72;
	shr.u32 	%r328, %r70, 31;
	add.s32 	%r329, %r70, %r328;
	shr.s32 	%r330, %r329, 1;
	shl.b32 	%r331, %r330, 20;
	add.s32 	%r332, %r72, %r331;
	mov.b64 	%fd626, {%r71, %r332};
	sub.s32 	%r333, %r70, %r330;
	shl.b32 	%r334, %r333, 20;
	add.s32 	%r335, %r334, 1072693248;
	mov.b32 	%r336, 0;
	mov.b64 	%fd627, {%r336, %r335};
	mul.f64 	%fd657, %fd627, %fd626;
$L__BB0_72:
	add.f64 	%fd628, %fd657, 0d3FF0000000000000;
	rcp.rn.f64 	%fd629, %fd628;
	cvt.rn.f32.f64 	%f217, %fd629;
	sub.f32 	%f218, %f217, %f18;
	mul.f32 	%f219, %f48, %f218;
	add.f64 	%fd630, %fd105, 0d4034000000000000;
	mul.f64 	%fd631, %fd630, 0d3FD0A3D70A3D70A4;
	max.f64 	%fd632, %fd631, 0d0000000000000000;
	add.f64 	%fd633, %fd632, 0d4014000000000000;
	cvt.rn.f32.f64 	%f220, %fd633;
	add.f32 	%f221, %f48, %f220;
	div.rn.f32 	%f222, %f219, %f221;
	add.f32 	%f223, %f18, %f222;
	st.global.f32 	[%rd1+64], %f223;
	ld.global.f32 	%f224, [%rd2+4];
	mul.f32 	%f225, %f48, %f224;
	div.rn.f32 	%f226, %f225, %f40;
	sub.f32 	%f227, %f224, %f226;
	st.global.f32 	[%rd2+4], %f227;
	ld.global.f32 	%f228, [%rd2];
	mul.f32 	%f229, %f48, %f228;
	div.rn.f32 	%f230, %f229, %f40;
	sub.f32 	%f231, %f228, %f230;
	st.global.f32 	[%rd2], %f231;
	ld.global.f32 	%f232, [%rd1];
	setp.le.f32 	%p65, %f232, 0f00000000;
	setp.gt.f32 	%p66, %f22, 0f00000000;
	and.pred  	%p67, %p65, %p66;
	selp.u16 	%rs1, 1, 0, %p67;
	st.global.u8 	[%rd2+12], %rs1;
	ld.global.f32 	%f233, [%rd2+8];
	mul.f32 	%f234, %f48, %f233;
	add.f32 	%f235, %f48, 0f3F000000;
	div.rn.f32 	%f236, %f234, %f235;
	sub.f32 	%f237, %f233, %f236;
	st.global.f32 	[%rd2+8], %f237;
	st.global.f32 	[%rd1], %f22;
	st.global.f32 	[%rd1+4], %f23;
	add.f32 	%f238, %f20, %f24;
	st.global.f32 	[%rd1+8], %f238;
$L__BB0_73:
	ret;

}


// ===== COMPILED SASS (sm_100) =====

	.target	sm_100

	.elftype	@"ET_EXEC"


//--------------------- .note.nv.tkinfo           --------------------------
	.section	.note.nv.tkinfo,"",@"SHT_NOTE"
	.sectionflags	@"SHF_NOTE_NV_TKINFO"
	.tkinfo
        /*0018*/ 	.word	0x00000002
        /*0030*/ 	.string	""
        /*0030*/ 	.string	"ptxas"
        /*0030*/ 	.string	"Cuda compilation tools, release 13.0, V13.0.88"
        /*0030*/ 	.string	"Build cuda_13.0.r13.0/compiler.36424714_0"
        /*0030*/ 	.string	"-arch sm_100 -m 64 "



//--------------------- .note.nv.cuinfo           --------------------------
	.section	.note.nv.cuinfo,"",@"SHT_NOTE"
	.sectionflags	@"SHF_NOTE_NV_CUINFO"
        /*0018*/ 	.short	0x0002
        /*001a*/ 	.short	0x0064
        /*001c*/ 	.short	0x0082
	.zero		2


//--------------------- .nv.info                  --------------------------
	.section	.nv.info,"",@"SHT_CUDA_INFO"
	.align	4


	//----- nvinfo : EIATTR_REGCOUNT
	.align		4
        /*0000*/ 	.byte	0x04, 0x2f
        /*0002*/ 	.short	(.L_1 - .L_0)
	.align		4
.L_0:
        /*0004*/ 	.word	index@(_ZN5pyram9pyramStepEiifP11pyramNeuronP13pyramReceptor)
        /*0008*/ 	.word	0x00000038


	//----- nvinfo : EIATTR_FRAME_SIZE
	.align		4
.L_1:
        /*000c*/ 	.byte	0x04, 0x11
        /*000e*/ 	.short	(.L_3 - .L_2)
	.align		4
.L_2:
        /*0010*/ 	.word	index@($__internal_3_$__cuda_sm3x_div_rn_noftz_f32_slowpath)
        /*0014*/ 	.word	0x00000000


	//----- nvinfo : EIATTR_FRAME_SIZE
	.align		4
.L_3:
        /*0018*/ 	.byte	0x04, 0x11
        /*001a*/ 	.short	(.L_5 - .L_4)
	.align		4
.L_4:
        /*001c*/ 	.word	index@($__internal_2_$__cuda_sm20_rcp_rn_f32_slowpath)
        /*0020*/ 	.word	0x00000000


	//----- nvinfo : EIATTR_FRAME_SIZE
	.align		4
.L_5:
        /*0024*/ 	.byte	0x04, 0x11
        /*0026*/ 	.short	(.L_7 - .L_6)
	.align		4
.L_6:
        /*0028*/ 	.word	index@($__internal_1_$__cuda_sm20_div_rn_f64_full)
        /*002c*/ 	.word	0x00000000


	//----- nvinfo : EIATTR_FRAME_SIZE
	.align		4
.L_7:
        /*0030*/ 	.byte	0x04, 0x11
        /*0032*/ 	.short	(.L_9 - .L_8)
	.align		4
.L_8:
        /*0034*/ 	.word	index@($__internal_0_$__cuda_sm20_dblrcp_rn_slowpath_v3)
        /*0038*/ 	.word	0x00000000


	//----- nvinfo : EIATTR_FRAME_SIZE
	.align		4
.L_9:
        /*003c*/ 	.byte	0x04, 0x11
        /*003e*/ 	.short	(.L_11 - .L_10)
	.align		4
.L_10:
        /*0040*/ 	.word	index@(_ZN5pyram9pyramStepEiifP11pyramNeuronP13pyramReceptor)
        /*0044*/ 	.word	0x00000000


	//----- nvinfo : EIATTR_MIN_STACK_SIZE
	.align		4
.L_11:
        /*0048*/ 	.byte	0x04, 0x12
        /*004a*/ 	.short	(.L_13 - .L_12)
	.align		4
.L_12:
        /*004c*/ 	.word	index@(_ZN5pyram9pyramStepEiifP11pyramNeuronP13pyramReceptor)
        /*0050*/ 	.word	0x00000000
.L_13:


//--------------------- .nv.compat                --------------------------
	.section	.nv.compat,"",@"SHT_CUDA_COMPAT_INFO"
	.align	4
        /*0000*/ 	.byte	0x02, 0x09, 0x00, 0x00, 0x02, 0x02, 0x01, 0x00, 0x02, 0x05, 0x05, 0x00, 0x03, 0x07, 0x01, 0x01
        /*0010*/ 	.byte	0x02, 0x03, 0x00, 0x00, 0x02, 0x06, 0x01, 0x00, 0x04, 0x0b, 0x08, 0x00, 0x01, 0x00, 0x00, 0x00
        /*0020*/ 	.byte	0x00, 0x00, 0x00, 0x00


//--------------------- .nv.info._ZN5pyram9pyramStepEiifP11pyramNeuronP13pyramReceptor --------------------------
	.section	.nv.info._ZN5pyram9pyramStepEiifP11pyramNeuronP13pyramReceptor,"",@"SHT_CUDA_INFO"
	.sectionflags	@""
	.align	4


	//----- nvinfo : EIATTR_CUDA_API_VERSION
	.align		4
        /*0000*/ 	.byte	0x04, 0x37
        /*0002*/ 	.short	(.L_15 - .L_14)
.L_14:
        /*0004*/ 	.word	0x00000082


	//----- nvinfo : EIATTR_KPARAM_INFO
	.align		4
.L_15:
        /*0008*/ 	.byte	0x04, 0x17
        /*000a*/ 	.short	(.L_17 - .L_16)
.L_16:
        /*000c*/ 	.word	0x00000000
        /*0010*/ 	.short	0x0004
        /*0012*/ 	.short	0x0018
        /*0014*/ 	.byte	0x00, 0xf5, 0x21, 0x00


	//----- nvinfo : EIATTR_KPARAM_INFO
	.align		4
.L_17:
        /*0018*/ 	.byte	0x04, 0x17
        /*001a*/ 	.short	(.L_19 - .L_18)
.L_18:
        /*001c*/ 	.word	0x00000000
        /*0020*/ 	.short	0x0003
        /*0022*/ 	.short	0x0010
        /*0024*/ 	.byte	0x00, 0xf5, 0x21, 0x00


	//----- nvinfo : EIATTR_KPARAM_INFO
	.align		4
.L_19:
        /*0028*/ 	.byte	0x04, 0x17
        /*002a*/ 	.short	(.L_21 - .L_20)
.L_20:
        /*002c*/ 	.word	0x00000000
        /*0030*/ 	.short	0x0002
        /*0032*/ 	.short	0x0008
        /*0034*/ 	.byte	0x00, 0xf0, 0x11, 0x00


	//----- nvinfo : EIATTR_KPARAM_INFO
	.align		4
.L_21:
        /*0038*/ 	.byte	0x04, 0x17
        /*003a*/ 	.short	(.L_23 - .L_22)
.L_22:
        /*003c*/ 	.word	0x00000000
        /*0040*/ 	.short	0x0001
        /*0042*/ 	.short	0x0004
        /*0044*/ 	.byte	0x00, 0xf0, 0x11, 0x00


	//----- nvinfo : EIATTR_KPARAM_INFO
	.align		4
.L_23:
        /*0048*/ 	.byte	0x04, 0x17
        /*004a*/ 	.short	(.L_25 - .L_24)
.L_24:
        /*004c*/ 	.word	0x00000000
        /*0050*/ 	.short	0x0000
        /*0052*/ 	.short	0x0000
        /*0054*/ 	.byte	0x00, 0xf0, 0x11, 0x00


	//----- nvinfo : EIATTR_SPARSE_MMA_MASK
	.align		4
.L_25:
        /*0058*/ 	.byte	0x03, 0x50
        /*005a*/ 	.short	0x0000


	//----- nvinfo : EIATTR_MAXREG_COUNT
	.align		4
        /*005c*/ 	.byte	0x03, 0x1b
        /*005e*/ 	.short	0x00ff


	//----- nvinfo : EIATTR_MERCURY_ISA_VERSION
	.align		4
        /*0060*/ 	.byte	0x03, 0x5f
        /*0062*/ 	.short	0x0101


	//----- nvinfo : EIATTR_VRC_CTA_INIT_COUNT
	.align		4
        /*0064*/ 	.byte	0x02, 0x4a
	.zero		1
	.zero		1


	//----- nvinfo : EIATTR_EXIT_INSTR_OFFSETS
	.align		4
        /*0068*/ 	.byte	0x04, 0x1c
        /*006a*/ 	.short	(.L_27 - .L_26)


	//   ....[0]....
.L_26:
        /*006c*/ 	.word	0x00000070


	//   ....[1]....
        /*0070*/ 	.word	0x0000b640


	//----- nvinfo : EIATTR_CRS_STACK_SIZE
	.align		4
.L_27:
        /*0074*/ 	.byte	0x04, 0x1e
        /*0076*/ 	.short	(.L_29 - .L_28)
.L_28:
        /*0078*/ 	.word	0x00000000


	//----- nvinfo : EIATTR_CBANK_PARAM_SIZE
	.align		4
.L_29:
        /*007c*/ 	.byte	0x03, 0x19
        /*007e*/ 	.short	0x0020


	//----- nvinfo : EIATTR_PARAM_CBANK
	.align		4
        /*0080*/ 	.byte	0x04, 0x0a
        /*0082*/ 	.short	(.L_31 - .L_30)
	.align		4
.L_30:
        /*0084*/ 	.word	index@(.nv.constant0._ZN5pyram9pyramStepEiifP11pyramNeuronP13pyramReceptor)
        /*0088*/ 	.short	0x0380
        /*008a*/ 	.short	0x0020


	//----- nvinfo : EIATTR_SW_WAR
	.align		4
.L_31:
        /*008c*/ 	.byte	0x04, 0x36
        /*008e*/ 	.short	(.L_33 - .L_32)
.L_32:
        /*0090*/ 	.word	0x00000008
.L_33:


//--------------------- .nv.callgraph             --------------------------
	.section	.nv.callgraph,"",@"SHT_CUDA_CALLGRAPH"
	.align	4
	.sectionentsize	8
	.align		4
        /*0000*/ 	.word	0x00000000
	.align		4
        /*0004*/ 	.word	0xffffffff
	.align		4
        /*0008*/ 	.word	0x00000000
	.align		4
        /*000c*/ 	.word	0xfffffffe
	.align		4
        /*0010*/ 	.word	0x00000000
	.align		4
        /*0014*/ 	.word	0xfffffffd
	.align		4
        /*0018*/ 	.word	0x00000000
	.align		4
        /*001c*/ 	.word	0xfffffffc


//--------------------- .text._ZN5pyram9pyramStepEiifP11pyramNeuronP13pyramReceptor --------------------------
	.section	.text._ZN5pyram9pyramStepEiifP11pyramNeuronP13pyramReceptor,"ax",@progbits
	.align	128
        .global         _ZN5pyram9pyramStepEiifP11pyramNeuronP13pyramReceptor
        .type           _ZN5pyram9pyramStepEiifP11pyramNeuronP13pyramReceptor,@function
        .size           _ZN5pyram9pyramStepEiifP11pyramNeuronP13pyramReceptor,(.L_x_213 - _ZN5pyram9pyramStepEiifP11pyramNeuronP13pyramReceptor)
        .other          _ZN5pyram9pyramStepEiifP11pyramNeuronP13pyramReceptor,@"STO_CUDA_ENTRY STV_DEFAULT"
_ZN5pyram9pyramStepEiifP11pyramNeuronP13pyramReceptor:
.text._ZN5pyram9pyramStepEiifP11pyramNeuronP13pyramReceptor:
[----:B------:R-:W-:Y:S01]  /*0000*/  LDC R1, c[0x0][0x37c] ;  /* 0x0000df00ff017b82 */ /* 0x000fe20000000800 */
[----:B------:R-:W0:Y:S07]  /*0010*/  S2R R0, SR_TID.X ;  /* 0x0000000000007919 */ /* 0x000e2e0000002100 */
[----:B------:R-:W0:Y:S01]  /*0020*/  S2UR UR4, SR_CTAID.X ;  /* 0x00000000000479c3 */ /* 0x000e220000002500 */
[----:B------:R-:W1:Y:S07]  /*0030*/  LDCU UR5, c[0x0][0x380] ;  /* 0x00007000ff0577ac */ /* 0x000e6e0008000800 */
[----:B------:R-:W0:Y:S02]  /*0040*/  LDC R3, c[0x0][0x360] ;  /* 0x0000d800ff037b82 */ /* 0x000e240000000800 */
[----:B0-----:R-:W-:-:S05]  /*0050*/  IMAD R3, R3, UR4, R0 ;  /* 0x0000000403037c24 */ /* 0x001fca000f8e0200 */
[----:B-1----:R-:W-:-:S13]  /*0060*/  ISETP.GE.AND P0, PT, R3, UR5, PT ;  /* 0x0000000503007c0c */ /* 0x002fda000bf06270 */
[----:B------:R-:W-:Y:S05]  /*0070*/  @P0 EXIT ;  /* 0x000000000000094d */ /* 0x000fea0003800000 */
[----:B------:R-:W0:Y:S01]  /*0080*/  LDCU UR5, c[0x0][0x384] ;  /* 0x00007080ff0577ac */ /* 0x000e220008000800 */
[----:B------:R-:W-:Y:S01]  /*0090*/  SHF.R.U32.HI R0, RZ, 0x10, R3 ;  /* 0x00000010ff007819 */ /* 0x000fe20000011603 */
[----:B------:R-:W1:Y:S01]  /*00a0*/  LDC R7, c[0x0][0x388] ;  /* 0x0000e200ff077b82 */ /* 0x000e620000000800 */
[----:B------:R-:W-:Y:S02]  /*00b0*/  BSSY.RECONVERGENT B2, `(.L_x_0) ;  /* 0x0000022000027945 */ /* 0x000fe40003800200 */
[----:B------:R-:W-:-:S05]  /*00c0*/  LOP3.LUT R0, R3, 0x3d, R0, 0x96, !PT ;  /* 0x0000003d03007812 */ /* 0x000fca00078e9600 */
[----:B------:R-:W-:Y:S01]  /*00d0*/  IMAD R0, R0, 0x9, RZ ;  /* 0x0000000900007824 */ /* 0x000fe200078e02ff */
[----:B------:R-:W2:Y:S04]  /*00e0*/  LDC.64 R26, c[0x0][0x390] ;  /* 0x0000e400ff1a7b82 */ /* 0x000ea80000000a00 */
[----:B------:R-:W-:Y:S01]  /*00f0*/  SHF.R.U32.HI R5, RZ, 0x4, R0 ;  /* 0x00000004ff057819 */ /* 0x000fe20000011600 */
[----:B0-----:R-:W-:-:S03]  /*0100*/  USHF.R.U32.HI UR4, URZ, 0x10, UR5 ;  /* 0x00000010ff047899 */ /* 0x001fc60008011605 */
[----:B------:R-:W-:Y:S01]  /*0110*/  LOP3.LUT R5, R5, R0, RZ, 0x3c, !PT ;  /* 0x0000000005057212 */ /* 0x000fe200078e3cff */
[----:B------:R-:W0:Y:S01]  /*0120*/  LDC.64 R22, c[0x0][0x398] ;  /* 0x0000e600ff167b82 */ /* 0x000e220000000a00 */
[----:B------:R-:W-:-:S03]  /*0130*/  ULOP3.LUT UR4, UR4, 0x3d, UR5, 0x96, !UPT ;  /* 0x0000003d04047892 */ /* 0x000fc6000f8e9605 */
[----:B------:R-:W-:Y:S01]  /*0140*/  IMAD R5, R5, 0x27d4eb2d, RZ ;  /* 0x27d4eb2d05057824 */ /* 0x000fe200078e02ff */
[----:B------:R-:W-:Y:S01]  /*0150*/  UIMAD UR4, UR4, 0x9, URZ ;  /* 0x00000009040478a4 */ /* 0x000fe2000f8e02ff */
[----:B-1----:R-:W1:Y:S03]  /*0160*/  MUFU.RCP R2, R7 ;  /* 0x0000000700027308 */ /* 0x002e660000001000 */
[----:B------:R-:W-:-:S04]  /*0170*/  USHF.R.U32.HI UR5, URZ, 0x4, UR4 ;  /* 0x00000004ff057899 */ /* 0x000fc80008011604 */
[----:B------:R-:W-:Y:S01]  /*0180*/  ULOP3.LUT UR5, UR5, UR4, URZ, 0x3c, !UPT ;  /* 0x0000000405057292 */ /* 0x000fe2000f8e3cff */
[----:B--2---:R-:W-:-:S03]  /*0190*/  IMAD.WIDE R26, R3, 0x44, R26 ;  /* 0x00000044031a7825 */ /* 0x004fc600078e021a */
[----:B------:R-:W-:-:S06]  /*01a0*/  UIMAD UR5, UR5, 0x27d4eb2d, URZ ;  /* 0x27d4eb2d050578a4 */ /* 0x000fcc000f8e02ff */
[----:B------:R-:W-:Y:S01]  /*01b0*/  LOP3.LUT R0, R5, UR5, RZ, 0x3c, !PT ;  /* 0x0000000505007c12 */ /* 0x000fe2000f8e3cff */
[----:B0-----:R-:W-:-:S03]  /*01c0*/  IMAD.WIDE R22, R3, 0x10, R22 ;  /* 0x0000001003167825 */ /* 0x001fc600078e0216 */
[----:B------:R-:W-:-:S04]  /*01d0*/  SHF.R.U32.HI R0, RZ, 0xf, R0 ;  /* 0x0000000fff007819 */ /* 0x000fc80000011600 */
[----:B------:R-:W-:Y:S01]  /*01e0*/  LOP3.LUT R0, R5, UR5, R0, 0x96, !PT ;  /* 0x0000000505007c12 */ /* 0x000fe2000f8e9600 */
[----:B-1----:R-:W-:-:S03]  /*01f0*/  FFMA R5, R2, -R7, 1 ;  /* 0x3f80000002057423 */ /* 0x002fc60000000807 */
[----:B------:R-:W-:Y:S01]  /*0200*/  I2FP.F32.U32 R0, R0 ;  /* 0x0000000000007245 */ /* 0x000fe20000201000 */
[----:B------:R-:W-:-:S04]  /*0210*/  FFMA R5, R2, R5, R2 ;  /* 0x0000000502057223 */ /* 0x000fc80000000002 */
[----:B------:R-:W-:-:S04]  /*0220*/  FMUL R8, R0, 2.3283064365386962891e-10 ;  /* 0x2f80000000087820 */ /* 0x000fc80000400000 */
[----:B------:R-:W0:Y:S01]  /*0230*/  FCHK P0, R8, R7 ;  /* 0x0000000708007302 */ /* 0x000e220000000000 */
[----:B------:R-:W-:-:S04]  /*0240*/  FFMA R0, R8, R5, RZ ;  /* 0x0000000508007223 */ /* 0x000fc800000000ff */
[----:B------:R-:W-:-:S04]  /*0250*/  FFMA R2, R0, -R7, R8 ;  /* 0x8000000700027223 */ /* 0x000fc80000000008 */
[----:B------:R-:W-:Y:S01]  /*0260*/  FFMA R0, R5, R2, R0 ;  /* 0x0000000205007223 */ /* 0x000fe20000000000 */
[----:B0-----:R-:W-:Y:S06]  /*0270*/  @!P0 BRA `(.L_x_1) ;  /* 0x0000000000148947 */ /* 0x001fec0003800000 */
[----:B------:R-:W0:Y:S01]  /*0280*/  LDCU UR4, c[0x0][0x388] ;  /* 0x00007100ff0477ac */ /* 0x000e220008000800 */
[----:B------:R-:W-:Y:S01]  /*0290*/  MOV R16, 0x2c0 ;  /* 0x000002c000107802 */ /* 0x000fe20000000f00 */
[----:B0-----:R-:W-:-:S07]  /*02a0*/  IMAD.U32 R3, RZ, RZ, UR4 ;  /* 0x00000004ff037e24 */ /* 0x001fce000f8e00ff */
[----:B------:R-:W-:Y:S05]  /*02b0*/  CALL.REL.NOINC `($__internal_3_$__cuda_sm3x_div_rn_noftz_f32_slowpath) ;  /* 0x000000c000007944 */ /* 0x000fea0003c00000 */
[----:B------:R-:W-:-:S07]  /*02c0*/  IMAD.MOV.U32 R0, RZ, RZ, R3 ;  /* 0x000000ffff007224 */ /* 0x000fce00078e0003 */
.L_x_1:
[----:B------:R-:W-:Y:S05]  /*02d0*/  BSYNC.RECONVERGENT B2 ;  /* 0x0000000000027941 */ /* 0x000fea0003800200 */
.L_x_0:
[----:B------:R-:W0:Y:S02]  /*02e0*/  LDCU.64 UR8, c[0x0][0x358] ;  /* 0x00006b00ff0877ac */ /* 0x000e240008000a00 */
[----:B0-----:R-:W2:Y:S01]  /*02f0*/  LDG.E R33, desc[UR8][R22.64+0x8] ;  /* 0x0000080816217981 */ /* 0x001ea2000c1e1900 */
[----:B------:R-:W-:-:S03]  /*0300*/  FSETP.GEU.AND P0, PT, R0, 1, PT ;  /* 0x3f8000000000780b */ /* 0x000fc60003f0e000 */
[----:B------:R-:W3:Y:S04]  /*0310*/  LDG.E R35, desc[UR8][R22.64+0x4] ;  /* 0x0000040816237981 */ /* 0x000ee8000c1e1900 */
[----:B------:R-:W4:Y:S06]  /*0320*/  LDG.E R8, desc[UR8][R22.64] ;  /* 0x0000000816087981 */ /* 0x000f2c000c1e1900 */
[----:B------:R-:W-:-:S05]  /*0330*/  @!P0 MOV R3, 0x40000000 ;  /* 0x4000000000038802 */ /* 0x000fca0000000f00 */
[----:B------:R-:W-:-:S04]  /*0340*/  @!P0 FFMA R0, R0, R3, -1 ;  /* 0xbf80000000008423 */ /* 0x000fc80000000003 */
[----:B--2---:R-:W-:-:S05]  /*0350*/  @!P0 FFMA R33, R0, 0.20000000298023223877, R33 ;  /* 0x3e4ccccd00218823 */ /* 0x004fca0000000021 */
[----:B------:R0:W-:Y:S04]  /*0360*/  @!P0 STG.E desc[UR8][R22.64+0x8], R33 ;  /* 0x0000082116008986 */ /* 0x0001e8000c101908 */
[----:B------:R-:W2:Y:S04]  /*0370*/  LDG.E R34, desc[UR8][R26.64+0xc] ;  /* 0x00000c081a227981 */ /* 0x000ea8000c1e1900 */
[----:B------:R-:W5:Y:S04]  /*0380*/  LDG.E R15, desc[UR8][R26.64+0x28] ;  /* 0x000028081a0f7981 */ /* 0x000f68000c1e1900 */
[----:B------:R-:W3:Y:S04]  /*0390*/  LDG.E R14, desc[UR8][R26.64+0x3c] ;  /* 0x00003c081a0e7981 */ /* 0x000ee8000c1e1900 */
[----:B------:R-:W4:Y:S04]  /*03a0*/  LDG.E R29, desc[UR8][R26.64+0x14] ;  /* 0x000014081a1d7981 */ /* 0x000f28000c1e1900 */
        /* <DEDUP_REMOVED lines=8> */
[----:B------:R-:W4:Y:S01]  /*0430*/  LDG.E R21, desc[UR8][R26.64+0x20] ;  /* 0x000020081a157981 */ /* 0x000f22000c1e1900 */
[----:B------:R-:W-:Y:S01]  /*0440*/  BSSY.RECONVERGENT B2, `(.L_x_2) ;  /* 0x0000053000027945 */ /* 0x000fe20003800200 */
[----:B--2---:R-:W1:Y:S08]  /*0450*/  F2F.F64.F32 R2, R34 ;  /* 0x0000002200027310 */ /* 0x004e700000201800 */
[----:B-----5:R-:W2:Y:S08]  /*0460*/  F2F.F64.F32 R24, R15 ;  /* 0x0000000f00187310 */ /* 0x020eb00000201800 */
[----:B---3--:R-:W3:Y:S01]  /*0470*/  F2F.F64.F32 R16, R14 ;  /* 0x0000000e00107310 */ /* 0x008ee20000201800 */
[----:B-1----:R-:W-:-:S02]  /*0480*/  DMUL R4, R2, 30 ;  /* 0x403e000002047828 */ /* 0x002fc40000000000 */
[----:B--2---:R-:W-:-:S05]  /*0490*/  DMUL R30, R24, 10 ;  /* 0x40240000181e7828 */ /* 0x004fca0000000000 */
[----:B----4-:R-:W1:Y:S01]  /*04a0*/  F2F.F64.F32 R36, R29 ;  /* 0x0000001d00247310 */ /* 0x010e620000201800 */
[----:B------:R-:W-:Y:S02]  /*04b0*/  DMUL R4, R2, R4 ;  /* 0x0000000402047228 */ /* 0x000fe40000000000 */
[----:B------:R-:W-:-:S05]  /*04c0*/  DMUL R30, R24, R30 ;  /* 0x0000001e181e7228 */ /* 0x000fca0000000000 */
[----:B------:R-:W2:Y:S01]  /*04d0*/  F2F.F64.F32 R6, R32 ;  /* 0x0000002000067310 */ /* 0x000ea20000201800 */
[----:B---3--:R-:W-:Y:S02]  /*04e0*/  DMUL R18, R16, 10 ;  /* 0x4024000010127828 */ /* 0x008fe40000000000 */
[----:B------:R-:W-:Y:S02]  /*04f0*/  DMUL R4, R2, R4 ;  /* 0x0000000402047228 */ /* 0x000fe40000000000 */
[----:B-1----:R-:W-:Y:S02]  /*0500*/  DMUL R38, R36, 5 ;  /* 0x4014000024267828 */ /* 0x002fe40000000000 */
[----:B------:R-:W-:Y:S02]  /*0510*/  DMUL R30, R24, R30 ;  /* 0x0000001e181e7228 */ /* 0x000fe40000000000 */
[----:B------:R-:W-:Y:S02]  /*0520*/  DMUL R18, R16, R18 ;  /* 0x0000001210127228 */ /* 0x000fe40000000000 */
[----:B--2---:R-:W-:-:S02]  /*0530*/  DMUL R40, R4, R6 ;  /* 0x0000000604287228 */ /* 0x004fc40000000000 */
[----:B------:R-:W-:Y:S01]  /*0540*/  DMUL R38, R36, R38 ;  /* 0x0000002624267228 */ /* 0x000fe20000000000 */
[----:B------:R-:W1:Y:S01]  /*0550*/  F2F.F64.F32 R6, R12 ;  /* 0x0000000c00067310 */ /* 0x000e620000201800 */
[----:B------:R-:W-:Y:S02]  /*0560*/  DMUL R30, R24, R30 ;  /* 0x0000001e181e7228 */ /* 0x000fe40000000000 */
[----:B------:R-:W-:-:S05]  /*0570*/  DMUL R18, R16, R18 ;  /* 0x0000001210127228 */ /* 0x000fca0000000000 */
[----:B------:R-:W2:Y:S01]  /*0580*/  F2F.F64.F32 R24, R10 ;  /* 0x0000000a00187310 */ /* 0x000ea20000201800 */
[----:B------:R-:W-:-:S07]  /*0590*/  DMUL R38, R36, R38 ;  /* 0x0000002624267228 */ /* 0x000fce0000000000 */
[----:B------:R-:W3:Y:S01]  /*05a0*/  F2F.F64.F32 R4, R11 ;  /* 0x0000000b00047310 */ /* 0x000ee20000201800 */
[----:B------:R-:W-:Y:S02]  /*05b0*/  DMUL R18, R16, R18 ;  /* 0x0000001210127228 */ /* 0x000fe40000000000 */
[----:B------:R-:W-:-:S05]  /*05c0*/  DMUL R38, R36, R38 ;  /* 0x0000002624267228 */ /* 0x000fca0000000000 */
[----:B------:R-:W4:Y:S01]  /*05d0*/  F2F.F64.F32 R2, R13 ;  /* 0x0000000d00027310 */ /* 0x000f220000201800 */
[----:B-1----:R-:W-:Y:S02]  /*05e0*/  DMUL R30, R30, R6 ;  /* 0x000000061e1e7228 */ /* 0x002fe40000000000 */
[----:B--2---:R-:W-:Y:S02]  /*05f0*/  DMUL R18, R18, R24 ;  /* 0x0000001812127228 */ /* 0x004fe40000000000 */
[----:B---3--:R-:W-:-:S03]  /*0600*/  DMUL R6, R4, 45 ;  /* 0x4046800004067828 */ /* 0x008fc60000000000 */
[----:B------:R-:W1:Y:S05]  /*0610*/  F2F.F32.F64 R20, R40 ;  /* 0x0000002800147310 */ /* 0x000e6a0000301000 */
[----:B------:R-:W-:-:S03]  /*0620*/  DMUL R6, R4, R6 ;  /* 0x0000000604067228 */ /* 0x000fc60000000000 */
[----:B------:R-:W2:Y:S01]  /*0630*/  F2F.F32.F64 R38, R38 ;  /* 0x0000002600267310 */ /* 0x000ea20000301000 */
[----:B----4-:R-:W-:Y:S01]  /*0640*/  DMUL R16, R2, 0.5 ;  /* 0x3fe0000002107828 */ /* 0x010fe20000000000 */
[----:B------:R-:W-:-:S06]  /*0650*/  IMAD.MOV.U32 R5, RZ, RZ, 0x3c23d70a ;  /* 0x3c23d70aff057424 */ /* 0x000fcc00078e00ff */
[----:B------:R-:W-:Y:S01]  /*0660*/  F2F.F32.F64 R18, R18 ;  /* 0x0000001200127310 */ /* 0x000fe20000301000 */
[----:B------:R-:W-:-:S07]  /*0670*/  IMAD.MOV.U32 R4, RZ, RZ, 0x42c80000 ;  /* 0x42c80000ff047424 */ /* 0x000fce00078e00ff */
[----:B------:R3:W4:Y:S01]  /*0680*/  F2F.F32.F64 R30, R30 ;  /* 0x0000001e001e7310 */ /* 0x0007220000301000 */
[----:B------:R-:W-:Y:S01]  /*0690*/  DMUL R16, R2, R16 ;  /* 0x0000001002107228 */ /* 0x000fe20000000000 */
[----:B------:R-:W-:Y:S01]  /*06a0*/  FFMA R2, R5, -R4, 1 ;  /* 0x3f80000005027423 */ /* 0x000fe20000000804 */
[----:B-1----:R-:W-:-:S05]  /*06b0*/  FADD R3, R20, 0.10000000149011611938 ;  /* 0x3dcccccd14037421 */ /* 0x002fca0000000000 */
[----:B------:R1:W5:Y:S01]  /*06c0*/  F2F.F32.F64 R7, R6 ;  /* 0x0000000600077310 */ /* 0x0003620000301000 */
[----:B------:R-:W-:Y:S01]  /*06d0*/  MOV R25, 0x425c0000 ;  /* 0x425c000000197802 */ /* 0x000fe20000000f00 */
[----:B---3--:R-:W-:Y:S01]  /*06e0*/  FFMA R31, R2, R5, 0.0099999997764825820923 ;  /* 0x3c23d70a021f7423 */ /* 0x008fe20000000005 */
[----:B--2---:R-:W-:Y:S01]  /*06f0*/  FADD R5, R38, R3 ;  /* 0x0000000326057221 */ /* 0x004fe20000000000 */
[----:B------:R-:W-:Y:S01]  /*0700*/  FMUL R3, R9, 45 ;  /* 0x4234000009037820 */ /* 0x000fe20000400000 */
[----:B----4-:R-:W-:Y:S01]  /*0710*/  FADD R2, R30, 0.10000000149011611938 ;  /* 0x3dcccccd1e027421 */ /* 0x010fe20000000000 */
[----:B-1----:R-:W-:Y:S01]  /*0720*/  FADD R6, R18, 0.10000000149011611938 ;  /* 0x3dcccccd12067421 */ /* 0x002fe20000000000 */
[----:B------:R-:W-:-:S03]  /*0730*/  FFMA R25, R20, R25, -6.5 ;  /* 0xc0d0000014197423 */ /* 0x000fc60000000019 */
[----:B0-----:R-:W-:Y:S01]  /*0740*/  FADD R33, R6, R33 ;  /* 0x0000002106217221 */ /* 0x001fe20000000000 */
[----:B------:R-:W-:Y:S01]  /*0750*/  FADD R6, R3, R2 ;  /* 0x0000000203067221 */ /* 0x000fe20000000000 */
[----:B------:R0:W1:Y:S01]  /*0760*/  F2F.F32.F64 R20, R16 ;  /* 0x0000001000147310 */ /* 0x0000620000301000 */
[----:B------:R-:W-:Y:S01]  /*0770*/  FFMA R25, R38, -90, R25 ;  /* 0xc2b4000026197823 */ /* 0x000fe20000000019 */
[----:B------:R-:W-:Y:S02]  /*0780*/  IMAD.MOV.U32 R37, RZ, RZ, 0x42b40000 ;  /* 0x42b40000ff257424 */ /* 0x000fe400078e00ff */
[----:B------:R-:W-:Y:S01]  /*0790*/  FMUL R2, R28, 8 ;  /* 0x410000001c027820 */ /* 0x000fe20000400000 */
[----:B-----5:R-:W-:-:S03]  /*07a0*/  FADD R6, R7, R6 ;  /* 0x0000000607067221 */ /* 0x020fc60000000000 */
[----:B------:R-:W2:Y:S01]  /*07b0*/  FCHK P0, R0, 100 ;  /* 0x42c8000000007902 */ /* 0x000ea20000000000 */
[----:B------:R-:W-:Y:S01]  /*07c0*/  FFMA R30, R30, -R37, -6.5 ;  /* 0xc0d000001e1e7423 */ /* 0x000fe20000000825 */
[C---:B------:R-:W-:Y:S01]  /*07d0*/  FADD R5, R2.reuse, R5 ;  /* 0x0000000502057221 */ /* 0x040fe20000000000 */
[----:B------:R-:W-:Y:S01]  /*07e0*/  FFMA R25, R2, -90, R25 ;  /* 0xc2b4000002197823 */ /* 0x000fe20000000019 */
[----:B------:R-:W-:Y:S01]  /*07f0*/  FMUL R2, R21, 200 ;  /* 0x4348000015027820 */ /* 0x000fe20000400000 */
[----:B------:R-:W-:Y:S01]  /*0800*/  FADD R35, R35, R6 ;  /* 0x0000000623237221 */ /* 0x000fe20000000000 */
[----:B------:R-:W-:Y:S01]  /*0810*/  FFMA R19, R0, R31, RZ ;  /* 0x0000001f00137223 */ /* 0x000fe200000000ff */
[----:B------:R-:W-:Y:S01]  /*0820*/  FFMA R30, R3, -90, R30 ;  /* 0xc2b40000031e7823 */ /* 0x000fe2000000001e */
[----:B------:R-:W-:Y:S01]  /*0830*/  FADD R3, R2, R5 ;  /* 0x0000000502037221 */ /* 0x000fe20000000000 */
[----:B------:R-:W-:Y:S01]  /*0840*/  FADD R35, R8, R35 ;  /* 0x0000002308237221 */ /* 0x000fe20000000000 */
[----:B------:R-:W-:Y:S01]  /*0850*/  FFMA R4, R18, -R37, -6.5 ;  /* 0xc0d0000012047423 */ /* 0x000fe20000000825 */
[----:B------:R-:W-:Y:S01]  /*0860*/  FFMA R18, R19, -100, R0 ;  /* 0xc2c8000013127823 */ /* 0x000fe20000000000 */
[----:B0-----:R-:W-:Y:S01]  /*0870*/  FFMA R17, R7, 120, R30 ;  /* 0x42f0000007117823 */ /* 0x001fe2000000001e */
[----:B------:R-:W-:Y:S01]  /*0880*/  FFMA R25, R2, -90, R25 ;  /* 0xc2b4000002197823 */ /* 0x000fe20000000019 */
[----:B-1----:R-:W-:Y:S01]  /*0890*/  FADD R3, R20, R3 ;  /* 0x0000000314037221 */ /* 0x002fe20000000000 */
[----:B------:R-:W-:Y:S01]  /*08a0*/  FADD R38, R35, -0.5 ;  /* 0xbf00000023267421 */ /* 0x000fe20000000000 */
[----:B------:R-:W-:Y:S01]  /*08b0*/  FFMA R19, R31, R18, R19 ;  /* 0x000000121f137223 */ /* 0x000fe20000000013 */
[----:B------:R-:W-:Y:S01]  /*08c0*/  FFMA R5, R8, -75, R17 ;  /* 0xc296000008057823 */ /* 0x000fe20000000011 */
[----:B------:R-:W-:Y:S01]  /*08d0*/  FADD R35, R33, 0.055555559694766998291 ;  /* 0x3d638e3a21237421 */ /* 0x000fe20000000000 */
[----:B------:R-:W-:Y:S01]  /*08e0*/  FFMA R6, R20, 120, R25 ;  /* 0x42f0000014067823 */ /* 0x000fe20000000019 */
[----:B------:R-:W-:Y:S01]  /*08f0*/  FADD R31, R3, 0.5 ;  /* 0x3f000000031f7421 */ /* 0x000fe20000000000 */
[----:B------:R-:W-:Y:S01]  /*0900*/  FADD R38, R38, 0.16666667163372039795 ;  /* 0x3e2aaaab26267421 */ /* 0x000fe20000000000 */
[----:B--2---:R-:W-:Y:S06]  /*0910*/  @!P0 BRA `(.L_x_3) ;  /* 0x0000000000148947 */ /* 0x004fec0003800000 */
[----:B------:R-:W-:Y:S01]  /*0920*/  IMAD.MOV.U32 R8, RZ, RZ, R0 ;  /* 0x000000ffff087224 */ /* 0x000fe200078e0000 */
[----:B------:R-:W-:Y:S02]  /*0930*/  MOV R3, 0x42c80000 ;  /* 0x42c8000000037802 */ /* 0x000fe40000000f00 */
[----:B------:R-:W-:-:S07]  /*0940*/  MOV R16, 0x960 ;  /* 0x0000096000107802 */ /* 0x000fce0000000f00 */
[----:B------:R-:W-:Y:S05]  /*0950*/  CALL.REL.NOINC `($__internal_3_$__cuda_sm3x_div_rn_noftz_f32_slowpath) ;  /* 0x000000b800587944 */ /* 0x000fea0003c00000 */
[----:B------:R-:W-:-:S07]  /*0960*/  IMAD.MOV.U32 R19, RZ, RZ, R3 ;  /* 0x000000ffff137224 */ /* 0x000fce00078e0003 */
.L_x_3:
[----:B------:R-:W-:Y:S05]  /*0970*/  BSYNC.RECONVERGENT B2 ;  /* 0x0000000000027941 */ /* 0x000fea0003800200 */
.L_x_2:
[----:B------:R-:W-:Y:S01]  /*0980*/  MOV R2, 0x3ca3d70a ;  /* 0x3ca3d70a00027802 */ /* 0x000fe20000000f00 */
[----:B------:R-:W-:Y:S01]  /*0990*/  IMAD.MOV.U32 R3, RZ, RZ, 0x42480000 ;  /* 0x42480000ff037424 */ /* 0x000fe200078e00ff */
[----:B------:R-:W0:Y:S01]  /*09a0*/  FCHK P0, R19, 0.019999999552965164185 ;  /* 0x3ca3d70a13007902 */ /* 0x000e220000000000 */
[----:B------:R-:W-:Y:S02]  /*09b0*/  BSSY.RECONVERGENT B2, `(.L_x_4) ;  /* 0x000000b000027945 */ /* 0x000fe40003800200 */
[----:B------:R-:W-:-:S04]  /*09c0*/  FFMA R2, R3, -R2, 1 ;  /* 0x3f80000003027423 */ /* 0x000fc80000000802 */
[----:B------:R-:W-:-:S04]  /*09d0*/  FFMA R2, R2, R3, 50 ;  /* 0x4248000002027423 */ /* 0x000fc80000000003 */
[----:B------:R-:W-:-:S04]  /*09e0*/  FFMA R8, R2, R19, RZ ;  /* 0x0000001302087223 */ /* 0x000fc800000000ff */
[----:B------:R-:W-:-:S04]  /*09f0*/  FFMA R3, R8, -0.019999999552965164185, R19 ;  /* 0xbca3d70a08037823 */ /* 0x000fc80000000013 */
[----:B------:R-:W-:Y:S01]  /*0a00*/  FFMA R3, R2, R3, R8 ;  /* 0x0000000302037223 */ /* 0x000fe20000000008 */
[----:B0-----:R-:W-:Y:S06]  /*0a10*/  @!P0 BRA `(.L_x_5) ;  /* 0x0000000000108947 */ /* 0x001fec0003800000 */
[----:B------:R-:W-:Y:S01]  /*0a20*/  IMAD.MOV.U32 R8, RZ, RZ, R19 ;  /* 0x000000ffff087224 */ /* 0x000fe200078e0013 */
[----:B------:R-:W-:Y:S01]  /*0a30*/  MOV R16, 0xa60 ;  /* 0x00000a6000107802 */ /* 0x000fe20000000f00 */
[----:B------:R-:W-:-:S07]  /*0a40*/  IMAD.MOV.U32 R3, RZ, RZ, 0x3ca3d70a ;  /* 0x3ca3d70aff037424 */ /* 0x000fce00078e00ff */
[----:B------:R-:W-:Y:S05]  /*0a50*/  CALL.REL.NOINC `($__internal_3_$__cuda_sm3x_div_rn_noftz_f32_slowpath) ;  /* 0x000000b800187944 */ /* 0x000fea0003c00000 */
.L_x_5:
[----:B------:R-:W-:Y:S05]  /*0a60*/  BSYNC.RECONVERGENT B2 ;  /* 0x0000000000027941 */ /* 0x000fea0003800200 */
.L_x_4:
[----:B------:R-:W2:Y:S01]  /*0a70*/  LDG.E R2, desc[UR8][R26.64+0x8] ;  /* 0x000008081a027981 */ /* 0x000ea2000c1e1900 */
[----:B------:R-:W-:Y:S02]  /*0a80*/  HFMA2 R17, -RZ, RZ, 0.9189453125, 16608 ;  /* 0x3b5a740eff117431 */ /* 0x000fe400000001ff */
[----:B------:R-:W-:Y:S02]  /*0a90*/  IMAD.MOV.U32 R8, RZ, RZ, 0x43960000 ;  /* 0x43960000ff087424 */ /* 0x000fe400078e00ff */
[----:B------:R-:W-:Y:S01]  /*0aa0*/  FADD R3, RZ, R3 ;  /* 0x00000003ff037221 */ /* 0x000fe20000000000 */
[----:B------:R-:W-:Y:S03]  /*0ab0*/  BSSY.RECONVERGENT B2, `(.L_x_6) ;  /* 0x000000e000027945 */ /* 0x000fe60003800200 */
[----:B------:R-:W-:Y:S01]  /*0ac0*/  FADD R6, R6, R3 ;  /* 0x0000000306067221 */ /* 0x000fe20000000000 */
[----:B------:R-:W-:-:S04]  /*0ad0*/  FFMA R8, R17, -R8, 1 ;  /* 0x3f80000011087423 */ /* 0x000fc80000000808 */
[----:B------:R-:W-:Y:S01]  /*0ae0*/  FFMA R17, R8, R17, 0.0033333334140479564667 ;  /* 0x3b5a740e08117423 */ /* 0x000fe20000000011 */
[----:B--2---:R-:W0:Y:S03]  /*0af0*/  FCHK P0, R2, 300 ;  /* 0x4396000002007902 */ /* 0x004e260000000000 */
[----:B------:R-:W-:-:S04]  /*0b00*/  FFMA R8, R2, R17, RZ ;  /* 0x0000001102087223 */ /* 0x000fc800000000ff */
[----:B------:R-:W-:-:S04]  /*0b10*/  FFMA R16, R8, -300, R2 ;  /* 0xc396000008107823 */ /* 0x000fc80000000002 */
[----:B------:R-:W-:Y:S01]  /*0b20*/  FFMA R8, R17, R16, R8 ;  /* 0x0000001011087223 */ /* 0x000fe20000000008 */
[----:B0-----:R-:W-:Y:S06]  /*0b30*/  @!P0 BRA `(.L_x_7) ;  /* 0x0000000000148947 */ /* 0x001fec0003800000 */
[----:B------:R-:W-:Y:S01]  /*0b40*/  IMAD.MOV.U32 R8, RZ, RZ, R2 ;  /* 0x000000ffff087224 */ /* 0x000fe200078e0002 */
[----:B------:R-:W-:Y:S02]  /*0b50*/  MOV R3, 0x43960000 ;  /* 0x4396000000037802 */ /* 0x000fe40000000f00 */
[----:B------:R-:W-:-:S07]  /*0b60*/  MOV R16, 0xb80 ;  /* 0x00000b8000107802 */ /* 0x000fce0000000f00 */
[----:B------:R-:W-:Y:S05]  /*0b70*/  CALL.REL.NOINC `($__internal_3_$__cuda_sm3x_div_rn_noftz_f32_slowpath) ;  /* 0x000000b400d07944 */ /* 0x000fea0003c00000 */
[----:B------:R-:W-:-:S07]  /*0b80*/  IMAD.MOV.U32 R8, RZ, RZ, R3 ;  /* 0x000000ffff087224 */ /* 0x000fce00078e0003 */
.L_x_7:
[----:B------:R-:W-:Y:S05]  /*0b90*/  BSYNC.RECONVERGENT B2 ;  /* 0x0000000000027941 */ /* 0x000fea0003800200 */
.L_x_6:
        /* <DEDUP_REMOVED lines=10> */
[----:B------:R-:W-:Y:S01]  /*0c40*/  IMAD.MOV.U32 R3, RZ, RZ, 0x3ca3d70a ;  /* 0x3ca3d70aff037424 */ /* 0x000fe200078e00ff */
[----:B------:R-:W-:-:S07]  /*0c50*/  MOV R16, 0xc70 ;  /* 0x00000c7000107802 */ /* 0x000fce0000000f00 */
[----:B------:R-:W-:Y:S05]  /*0c60*/  CALL.REL.NOINC `($__internal_3_$__cuda_sm3x_div_rn_noftz_f32_slowpath) ;  /* 0x000000b400947944 */ /* 0x000fea0003c00000 */
.L_x_9:
[----:B------:R-:W-:Y:S05]  /*0c70*/  BSYNC.RECONVERGENT B2 ;  /* 0x0000000000027941 */ /* 0x000fea0003800200 */
.L_x_8:
[----:B------:R-:W2:Y:S01]  /*0c80*/  LDG.E R17, desc[UR8][R26.64] ;  /* 0x000000081a117981 */ /* 0x000ea2000c1e1900 */
[----:B------:R-:W-:Y:S02]  /*0c90*/  HFMA2 R19, -RZ, RZ, 3.390625, 0 ;  /* 0x42c80000ff137431 */ /* 0x000fe400000001ff */
[----:B------:R-:W-:Y:S01]  /*0ca0*/  IMAD.MOV.U32 R8, RZ, RZ, 0x3c23d70a ;  /* 0x3c23d70aff087424 */ /* 0x000fe200078e00ff */
[----:B------:R-:W-:Y:S01]  /*0cb0*/  BSSY.RECONVERGENT B2, `(.L_x_10) ;  /* 0x000000e000027945 */ /* 0x000fe20003800200 */
[----:B------:R-:W-:Y:S02]  /*0cc0*/  FADD R24, RZ, R3 ;  /* 0x00000003ff187221 */ /* 0x000fe40000000000 */
[----:B------:R-:W-:-:S04]  /*0cd0*/  FFMA R19, R8, -R19, 1 ;  /* 0x3f80000008137423 */ /* 0x000fc80000000813 */
[----:B------:R-:W-:Y:S01]  /*0ce0*/  FFMA R8, R19, R8, 0.0099999997764825820923 ;  /* 0x3c23d70a13087423 */ /* 0x000fe20000000008 */
[----:B--2---:R-:W0:Y:S03]  /*0cf0*/  FCHK P0, R17, 100 ;  /* 0x42c8000011007902 */ /* 0x004e260000000000 */
[----:B------:R-:W-:-:S04]  /*0d00*/  FFMA R16, R8, R17, RZ ;  /* 0x0000001108107223 */ /* 0x000fc800000000ff */
[----:B------:R-:W-:-:S04]  /*0d10*/  FFMA R19, R16, -100, R17 ;  /* 0xc2c8000010137823 */ /* 0x000fc80000000011 */
[----:B------:R-:W-:Y:S01]  /*0d20*/  FFMA R8, R8, R19, R16 ;  /* 0x0000001308087223 */ /* 0x000fe20000000010 */
[----:B0-----:R-:W-:Y:S06]  /*0d30*/  @!P0 BRA `(.L_x_11) ;  /* 0x0000000000148947 */ /* 0x001fec0003800000 */
[----:B------:R-:W-:Y:S01]  /*0d40*/  IMAD.MOV.U32 R8, RZ, RZ, R17 ;  /* 0x000000ffff087224 */ /* 0x000fe200078e0011 */
[----:B------:R-:W-:Y:S01]  /*0d50*/  MOV R16, 0xd80 ;  /* 0x00000d8000107802 */ /* 0x000fe20000000f00 */
[----:B------:R-:W-:-:S07]  /*0d60*/  IMAD.MOV.U32 R3, RZ, RZ, 0x42c80000 ;  /* 0x42c80000ff037424 */ /* 0x000fce00078e00ff */
[----:B------:R-:W-:Y:S05]  /*0d70*/  CALL.REL.NOINC `($__internal_3_$__cuda_sm3x_div_rn_noftz_f32_slowpath) ;  /* 0x000000b400507944 */ /* 0x000fea0003c00000 */
[----:B------:R-:W-:-:S07]  /*0d80*/  MOV R8, R3 ;  /* 0x0000000300087202 */ /* 0x000fce0000000f00 */
.L_x_11:
[----:B------:R-:W-:Y:S05]  /*0d90*/  BSYNC.RECONVERGENT B2 ;  /* 0x0000000000027941 */ /* 0x000fea0003800200 */
.L_x_10:
[----:B------:R-:W-:Y:S01]  /*0da0*/  IMAD.MOV.U32 R3, RZ, RZ, 0x42480000 ;  /* 0x42480000ff037424 */ /* 0x000fe200078e00ff */
[----:B------:R-:W0:Y:S01]  /*0db0*/  FCHK P0, R8, 0.019999999552965164185 ;  /* 0x3ca3d70a08007902 */ /* 0x000e220000000000 */
[----:B------:R-:W-:Y:S01]  /*0dc0*/  IMAD.MOV.U32 R16, RZ, RZ, 0x3ca3d70a ;  /* 0x3ca3d70aff107424 */ /* 0x000fe200078e00ff */
[----:B------:R-:W-:Y:S03]  /*0dd0*/  BSSY.RECONVERGENT B2, `(.L_x_12) ;  /* 0x000000a000027945 */ /* 0x000fe60003800200 */
[----:B------:R-:W-:-:S04]  /*0de0*/  FFMA R16, R3, -R16, 1 ;  /* 0x3f80000003107423 */ /* 0x000fc80000000810 */
[----:B------:R-:W-:-:S04]  /*0df0*/  FFMA R3, R16, R3, 50 ;  /* 0x4248000010037423 */ /* 0x000fc80000000003 */
[----:B------:R-:W-:-:S04]  /*0e00*/  FFMA R19, R3, R8, RZ ;  /* 0x0000000803137223 */ /* 0x000fc800000000ff */
[----:B------:R-:W-:-:S04]  /*0e10*/  FFMA R16, R19, -0.019999999552965164185, R8 ;  /* 0xbca3d70a13107823 */ /* 0x000fc80000000008 */
[----:B------:R-:W-:Y:S01]  /*0e20*/  FFMA R3, R3, R16, R19 ;  /* 0x0000001003037223 */ /* 0x000fe20000000013 */
[----:B0-----:R-:W-:Y:S06]  /*0e30*/  @!P0 BRA `(.L_x_13) ;  /* 0x00000000000c8947 */ /* 0x001fec0003800000 */
[----:B------:R-:W-:Y:S01]  /*0e40*/  HFMA2 R3, -RZ, RZ, 1.1591796875, -112.625 ;  /* 0x3ca3d70aff037431 */ /* 0x000fe200000001ff */
[----:B------:R-:W-:-:S07]  /*0e50*/  MOV R16, 0xe70 ;  /* 0x00000e7000107802 */ /* 0x000fce0000000f00 */
[----:B------:R-:W-:Y:S05]  /*0e60*/  CALL.REL.NOINC `($__internal_3_$__cuda_sm3x_div_rn_noftz_f32_slowpath) ;  /* 0x000000b400147944 */ /* 0x000fea0003c00000 */
.L_x_13:
[----:B------:R-:W-:Y:S05]  /*0e70*/  BSYNC.RECONVERGENT B2 ;  /* 0x0000000000027941 */ /* 0x000fea0003800200 */
.L_x_12:
[----:B------:R-:W-:Y:S01]  /*0e80*/  IMAD.MOV.U32 R8, RZ, RZ, 0x3b5a740e ;  /* 0x3b5a740eff087424 */ /* 0x000fe200078e00ff */
[----:B------:R-:W0:Y:S01]  /*0e90*/  FCHK P0, R0, 300 ;  /* 0x4396000000007902 */ /* 0x000e220000000000 */
[----:B------:R-:W-:Y:S02]  /*0ea0*/  IMAD.MOV.U32 R19, RZ, RZ, 0x43960000 ;  /* 0x43960000ff137424 */ /* 0x000fe400078e00ff */
[----:B------:R-:W-:Y:S01]  /*0eb0*/  FADD R24, R24, -R3 ;  /* 0x8000000318187221 */ /* 0x000fe20000000000 */
[----:B------:R-:W-:Y:S01]  /*0ec0*/  BSSY.RECONVERGENT B2, `(.L_x_14) ;  /* 0x000000d000027945 */ /* 0x000fe20003800200 */
[----:B------:R-:W-:Y:S02]  /*0ed0*/  FFMA R19, R8, -R19, 1 ;  /* 0x3f80000008137423 */ /* 0x000fe40000000813 */
[----:B------:R-:W-:Y:S02]  /*0ee0*/  FADD R5, R5, R24 ;  /* 0x0000001805057221 */ /* 0x000fe40000000000 */
[----:B------:R-:W-:-:S04]  /*0ef0*/  FFMA R16, R19, R8, 0.0033333334140479564667 ;  /* 0x3b5a740e13107423 */ /* 0x000fc80000000008 */
[----:B------:R-:W-:-:S04]  /*0f00*/  FFMA R19, R0, R16, RZ ;  /* 0x0000001000137223 */ /* 0x000fc800000000ff */
[----:B------:R-:W-:-:S04]  /*0f10*/  FFMA R8, R19, -300, R0 ;  /* 0xc396000013087823 */ /* 0x000fc80000000000 */
[----:B------:R-:W-:Y:S01]  /*0f20*/  FFMA R8, R16, R8, R19 ;  /* 0x0000000810087223 */ /* 0x000fe20000000013 */
[----:B0-----:R-:W-:Y:S06]  /*0f30*/  @!P0 BRA `(.L_x_15) ;  /* 0x0000000000148947 */ /* 0x001fec0003800000 */
[----:B------:R-:W-:Y:S01]  /*0f40*/  MOV R8, R0 ;  /* 0x0000000000087202 */ /* 0x000fe20000000f00 */
[----:B------:R-:W-:Y:S01]  /*0f50*/  IMAD.MOV.U32 R3, RZ, RZ, 0x43960000 ;  /* 0x43960000ff037424 */ /* 0x000fe200078e00ff */
[----:B------:R-:W-:-:S07]  /*0f60*/  MOV R16, 0xf80 ;  /* 0x00000f8000107802 */ /* 0x000fce0000000f00 */
[----:B------:R-:W-:Y:S05]  /*0f70*/  CALL.REL.NOINC `($__internal_3_$__cuda_sm3x_div_rn_noftz_f32_slowpath) ;  /* 0x000000b000d07944 */ /* 0x000fea0003c00000 */
[----:B------:R-:W-:-:S07]  /*0f80*/  IMAD.MOV.U32 R8, RZ, RZ, R3 ;  /* 0x000000ffff087224 */ /* 0x000fce00078e0003 */
.L_x_15:
[----:B------:R-:W-:Y:S05]  /*0f90*/  BSYNC.RECONVERGENT B2 ;  /* 0x0000000000027941 */ /* 0x000fea0003800200 */
.L_x_14:
[----:B------:R-:W-:Y:S02]  /*0fa0*/  HFMA2 R16, -RZ, RZ, 2.759765625, 85.375 ;  /* 0x41855556ff107431 */ /* 0x000fe400000001ff */
[----:B------:R-:W-:Y:S01]  /*0fb0*/  IMAD.MOV.U32 R3, RZ, RZ, 0x3d75c28f ;  /* 0x3d75c28fff037424 */ /* 0x000fe200078e00ff */
[----:B------:R-:W0:Y:S01]  /*0fc0*/  FCHK P0, R8, 0.059999998658895492554 ;  /* 0x3d75c28f08007902 */ /* 0x000e220000000000 */
[----:B------:R-:W-:Y:S02]  /*0fd0*/  BSSY.RECONVERGENT B2, `(.L_x_16) ;  /* 0x000000a000027945 */ /* 0x000fe40003800200 */
[----:B------:R-:W-:-:S04]  /*0fe0*/  FFMA R3, R16, -R3, 1 ;  /* 0x3f80000010037423 */ /* 0x000fc80000000803 */
[----:B------:R-:W-:-:S04]  /*0ff0*/  FFMA R3, R3, R16, 16.666667938232421875 ;  /* 0x4185555603037423 */ /* 0x000fc80000000010 */
[----:B------:R-:W-:-:S04]  /*1000*/  FFMA R19, R3, R8, RZ ;  /* 0x0000000803137223 */ /* 0x000fc800000000ff */
[----:B------:R-:W-:-:S04]  /*1010*/  FFMA R16, R19, -0.059999998658895492554, R8 ;  /* 0xbd75c28f13107823 */ /* 0x000fc80000000008 */
[----:B------:R-:W-:Y:S01]  /*1020*/  FFMA R3, R3, R16, R19 ;  /* 0x0000001003037223 */ /* 0x000fe20000000013 */
[----:B0-----:R-:W-:Y:S06]  /*1030*/  @!P0 BRA `(.L_x_17) ;  /* 0x00000000000c8947 */ /* 0x001fec0003800000 */
[----:B------:R-:W-:Y:S01]  /*1040*/  IMAD.MOV.U32 R3, RZ, RZ, 0x3d75c28f ;  /* 0x3d75c28fff037424 */ /* 0x000fe200078e00ff */
[----:B------:R-:W-:-:S07]  /*1050*/  MOV R16, 0x1070 ;  /* 0x0000107000107802 */ /* 0x000fce0000000f00 */
[----:B------:R-:W-:Y:S05]  /*1060*/  CALL.REL.NOINC `($__internal_3_$__cuda_sm3x_div_rn_noftz_f32_slowpath) ;  /* 0x000000b000947944 */ /* 0x000fea0003c00000 */
.L_x_17:
[----:B------:R-:W-:Y:S05]  /*1070*/  BSYNC.RECONVERGENT B2 ;  /* 0x0000000000027941 */ /* 0x000fea0003800200 */
.L_x_16:
[----:B------:R-:W0:Y:S01]  /*1080*/  MUFU.RCP R8, R31 ;  /* 0x0000001f00087308 */ /* 0x000e220000001000 */
[----:B------:R-:W-:Y:S01]  /*1090*/  FADD R3, RZ, R3 ;  /* 0x00000003ff037221 */ /* 0x000fe20000000000 */
[----:B------:R-:W-:Y:S03]  /*10a0*/  BSSY.RECONVERGENT B2, `(.L_x_18) ;  /* 0x000000d000027945 */ /* 0x000fe60003800200 */
[----:B------:R-:W-:-:S03]  /*10b0*/  FADD R4, R4, R3 ;  /* 0x0000000304047221 */ /* 0x000fc60000000000 */
[----:B------:R-:W1:Y:S01]  /*10c0*/  FCHK P0, R6, R31 ;  /* 0x0000001f06007302 */ /* 0x000e620000000000 */
[----:B0-----:R-:W-:-:S04]  /*10d0*/  FFMA R19, -R31, R8, 1 ;  /* 0x3f8000001f137423 */ /* 0x001fc80000000108 */
[----:B------:R-:W-:-:S04]  /*10e0*/  FFMA R19, R8, R19, R8 ;  /* 0x0000001308137223 */ /* 0x000fc80000000008 */
[----:B------:R-:W-:-:S04]  /*10f0*/  FFMA R8, R6, R19, RZ ;  /* 0x0000001306087223 */ /* 0x000fc800000000ff */
[----:B------:R-:W-:-:S04]  /*1100*/  FFMA R16, -R31, R8, R6 ;  /* 0x000000081f107223 */ /* 0x000fc80000000106 */
[----:B------:R-:W-:Y:S01]  /*1110*/  FFMA R3, R19, R16, R8 ;  /* 0x0000001013037223 */ /* 0x000fe20000000008 */
[----:B-1----:R-:W-:Y:S06]  /*1120*/  @!P0 BRA `(.L_x_19) ;  /* 0x0000000000108947 */ /* 0x002fec0003800000 */
[----:B------:R-:W-:Y:S01]  /*1130*/  MOV R8, R6 ;  /* 0x0000000600087202 */ /* 0x000fe20000000f00 */
[----:B------:R-:W-:Y:S01]  /*1140*/  IMAD.MOV.U32 R3, RZ, RZ, R31 ;  /* 0x000000ffff037224 */ /* 0x000fe200078e001f */
[----:B------:R-:W-:-:S07]  /*1150*/  MOV R16, 0x1170 ;  /* 0x0000117000107802 */ /* 0x000fce0000000f00 */
[----:B------:R-:W-:Y:S05]  /*1160*/  CALL.REL.NOINC `($__internal_3_$__cuda_sm3x_div_rn_noftz_f32_slowpath) ;  /* 0x000000b000547944 */ /* 0x000fea0003c00000 */
.L_x_19:
[----:B------:R-:W-:Y:S05]  /*1170*/  BSYNC.RECONVERGENT B2 ;  /* 0x0000000000027941 */ /* 0x000fea0003800200 */
.L_x_18:
[----:B------:R-:W-:Y:S01]  /*1180*/  VIADD R6, R31, 0x1800000 ;  /* 0x018000001f067836 */ /* 0x000fe20000000000 */
[----:B------:R-:W0:Y:S01]  /*1190*/  LDCU UR4, c[0x0][0x388] ;  /* 0x00007100ff0477ac */ /* 0x000e220008000800 */
[----:B------:R-:W-:Y:S01]  /*11a0*/  FADD R3, -R17, R3 ;  /* 0x0000000311037221 */ /* 0x000fe20000000100 */
[----:B------:R-:W-:Y:S02]  /*11b0*/  BSSY.RECONVERGENT B0, `(.L_x_20) ;  /* 0x000000d000007945 */ /* 0x000fe40003800200 */
[----:B------:R-:W-:-:S04]  /*11c0*/  LOP3.LUT R6, R6, 0x7f800000, RZ, 0xc0, !PT ;  /* 0x7f80000006067812 */ /* 0x000fc800078ec0ff */
[----:B------:R-:W-:Y:S01]  /*11d0*/  ISETP.GT.U32.AND P0, PT, R6, 0x1ffffff, PT ;  /* 0x01ffffff0600780c */ /* 0x000fe20003f04070 */
[----:B0-----:R-:W-:-:S12]  /*11e0*/  FMUL R8, R3, UR4 ;  /* 0x0000000403087c20 */ /* 0x001fd80008400000 */
[----:B------:R-:W-:Y:S05]  /*11f0*/  @P0 BRA `(.L_x_21) ;  /* 0x0000000000100947 */ /* 0x000fea0003800000 */
[----:B------:R-:W-:Y:S02]  /*1200*/  MOV R3, R31 ;  /* 0x0000001f00037202 */ /* 0x000fe40000000f00 */
[----:B------:R-:W-:-:S07]  /*1210*/  MOV R18, 0x1230 ;  /* 0x0000123000127802 */ /* 0x000fce0000000f00 */
[----:B------:R-:W-:Y:S05]  /*1220*/  CALL.REL.NOINC `($__internal_2_$__cuda_sm20_rcp_rn_f32_slowpath) ;  /* 0x000000ac00507944 */ /* 0x000fea0003c00000 */
[----:B------:R-:W-:Y:S05]  /*1230*/  BRA `(.L_x_22) ;  /* 0x0000000000107947 */ /* 0x000fea0003800000 */
.L_x_21:
[----:B------:R-:W0:Y:S02]  /*1240*/  MUFU.RCP R6, R31 ;  /* 0x0000001f00067308 */ /* 0x000e240000001000 */
[----:B0-----:R-:W-:-:S04]  /*1250*/  FFMA R3, R31, R6, -1 ;  /* 0xbf8000001f037423 */ /* 0x001fc80000000006 */
[----:B------:R-:W-:-:S04]  /*1260*/  FADD.FTZ R3, -R3, -RZ ;  /* 0x800000ff03037221 */ /* 0x000fc80000010100 */
[----:B------:R-:W-:-:S07]  /*1270*/  FFMA R3, R6, R3, R6 ;  /* 0x0000000306037223 */ /* 0x000fce0000000006 */
.L_x_22:
[----:B------:R-:W-:Y:S05]  /*1280*/  BSYNC.RECONVERGENT B0 ;  /* 0x0000000000007941 */ /* 0x000fea0003800200 */
.L_x_20:
[----:B------:R-:W0:Y:S01]  /*1290*/  LDCU UR4, c[0x0][0x388] ;  /* 0x00007100ff0477ac */ /* 0x000e220008000800 */
[----:B------:R-:W-:Y:S01]  /*12a0*/  BSSY.RECONVERGENT B2, `(.L_x_23) ;  /* 0x000000e000027945 */ /* 0x000fe20003800200 */
[----:B0-----:R-:W-:-:S04]  /*12b0*/  FADD R19, R3, UR4 ;  /* 0x0000000403137e21 */ /* 0x001fc80008000000 */
[----:B------:R-:W0:Y:S08]  /*12c0*/  MUFU.RCP R3, R19 ;  /* 0x0000001300037308 */ /* 0x000e300000001000 */
[----:B------:R-:W1:Y:S01]  /*12d0*/  FCHK P0, R8, R19 ;  /* 0x0000001308007302 */ /* 0x000e620000000000 */
[----:B0-----:R-:W-:-:S04]  /*12e0*/  FFMA R6, -R19, R3, 1 ;  /* 0x3f80000013067423 */ /* 0x001fc80000000103 */
[----:B------:R-:W-:-:S04]  /*12f0*/  FFMA R3, R3, R6, R3 ;  /* 0x0000000603037223 */ /* 0x000fc80000000003 */
[----:B------:R-:W-:-:S04]  /*1300*/  FFMA R24, R8, R3, RZ ;  /* 0x0000000308187223 */ /* 0x000fc800000000ff */
[----:B------:R-:W-:-:S04]  /*1310*/  FFMA R6, -R19, R24, R8 ;  /* 0x0000001813067223 */ /* 0x000fc80000000108 */
[----:B------:R-:W-:Y:S01]  /*1320*/  FFMA R24, R3, R6, R24 ;  /* 0x0000000603187223 */ /* 0x000fe20000000018 */
[----:B-1----:R-:W-:Y:S06]  /*1330*/  @!P0 BRA `(.L_x_24) ;  /* 0x0000000000108947 */ /* 0x002fec0003800000 */
[----:B------:R-:W-:Y:S01]  /*1340*/  IMAD.MOV.U32 R3, RZ, RZ, R19 ;  /* 0x000000ffff037224 */ /* 0x000fe200078e0013 */
[----:B------:R-:W-:-:S07]  /*1350*/  MOV R16, 0x1370 ;  /* 0x0000137000107802 */ /* 0x000fce0000000f00 */
[----:B------:R-:W-:Y:S05]  /*1360*/  CALL.REL.NOINC `($__internal_3_$__cuda_sm3x_div_rn_noftz_f32_slowpath) ;  /* 0x000000ac00d47944 */ /* 0x000fea0003c00000 */
[----:B------:R-:W-:-:S07]  /*1370*/  IMAD.MOV.U32 R24, RZ, RZ, R3 ;  /* 0x000000ffff187224 */ /* 0x000fce00078e0003 */
.L_x_24:
[----:B------:R-:W-:Y:S05]  /*1380*/  BSYNC.RECONVERGENT B2 ;  /* 0x0000000000027941 */ /* 0x000fea0003800200 */
.L_x_23:
[----:B------:R-:W0:Y:S01]  /*1390*/  MUFU.RCP R3, R38 ;  /* 0x0000002600037308 */ /* 0x000e220000001000 */
[----:B------:R-:W-:Y:S07]  /*13a0*/  BSSY.RECONVERGENT B2, `(.L_x_25) ;  /* 0x000000d000027945 */ /* 0x000fee0003800200 */
[----:B------:R-:W1:Y:S01]  /*13b0*/  FCHK P0, R5, R38 ;  /* 0x0000002605007302 */ /* 0x000e620000000000 */
[----:B0-----:R-:W-:-:S04]  /*13c0*/  FFMA R6, -R38, R3, 1 ;  /* 0x3f80000026067423 */ /* 0x001fc80000000103 */
[----:B------:R-:W-:Y:S01]  /*13d0*/  FFMA R8, R3, R6, R3 ;  /* 0x0000000603087223 */ /* 0x000fe20000000003 */
[----:B------:R-:W-:-:S03]  /*13e0*/  FADD R6, R17, R24 ;  /* 0x0000001811067221 */ /* 0x000fc60000000000 */
        /* <DEDUP_REMOVED lines=8> */
.L_x_26:
[----:B------:R-:W-:Y:S05]  /*1470*/  BSYNC.RECONVERGENT B2 ;  /* 0x0000000000027941 */ /* 0x000fea0003800200 */
.L_x_25:
        /* <DEDUP_REMOVED lines=12> */
.L_x_28:
[----:B------:R-:W0:Y:S02]  /*1540*/  MUFU.RCP R5, R38 ;  /* 0x0000002600057308 */ /* 0x000e240000001000 */
[----:B0-----:R-:W-:-:S04]  /*1550*/  FFMA R3, R38, R5, -1 ;  /* 0xbf80000026037423 */ /* 0x001fc80000000005 */
[----:B------:R-:W-:-:S04]  /*1560*/  FADD.FTZ R3, -R3, -RZ ;  /* 0x800000ff03037221 */ /* 0x000fc80000010100 */
[----:B------:R-:W-:-:S07]  /*1570*/  FFMA R3, R5, R3, R5 ;  /* 0x0000000305037223 */ /* 0x000fce0000000005 */
.L_x_29:
[----:B------:R-:W-:Y:S05]  /*1580*/  BSYNC.RECONVERGENT B0 ;  /* 0x0000000000007941 */ /* 0x000fea0003800200 */
.L_x_27:
        /* <DEDUP_REMOVED lines=14> */
.L_x_31:
[----:B------:R-:W-:Y:S05]  /*1670*/  BSYNC.RECONVERGENT B2 ;  /* 0x0000000000027941 */ /* 0x000fea0003800200 */
.L_x_30:
[----:B------:R-:W0:Y:S01]  /*1680*/  MUFU.RCP R8, R35 ;  /* 0x0000002300087308 */ /* 0x000e220000001000 */
[----:B------:R-:W-:Y:S01]  /*1690*/  BSSY.RECONVERGENT B2, `(.L_x_32) ;  /* 0x000000d000027945 */ /* 0x000fe20003800200 */
[----:B------:R-:W-:-:S06]  /*16a0*/  FADD R31, R0, R3 ;  /* 0x00000003001f7221 */ /* 0x000fcc0000000000 */
        /* <DEDUP_REMOVED lines=8> */
[----:B------:R-:W-:Y:S02]  /*1730*/  MOV R3, R35 ;  /* 0x0000002300037202 */ /* 0x000fe40000000f00 */
[----:B------:R-:W-:-:S07]  /*1740*/  MOV R16, 0x1760 ;  /* 0x0000176000107802 */ /* 0x000fce0000000f00 */
[----:B------:R-:W-:Y:S05]  /*1750*/  CALL.REL.NOINC `($__internal_3_$__cuda_sm3x_div_rn_noftz_f32_slowpath) ;  /* 0x000000a800d87944 */ /* 0x000fea0003c00000 */
.L_x_33:
[----:B------:R-:W-:Y:S05]  /*1760*/  BSYNC.RECONVERGENT B2 ;  /* 0x0000000000027941 */ /* 0x000fea0003800200 */
.L_x_32:
        /* <DEDUP_REMOVED lines=8> */
[----:B------:R-:W-:Y:S01]  /*17f0*/  IMAD.MOV.U32 R3, RZ, RZ, R35 ;  /* 0x000000ffff037224 */ /* 0x000fe200078e0023 */
[----:B------:R-:W-:-:S07]  /*1800*/  MOV R18, 0x1820 ;  /* 0x0000182000127802 */ /* 0x000fce0000000f00 */
[----:B------:R-:W-:Y:S05]  /*1810*/  CALL.REL.NOINC `($__internal_2_$__cuda_sm20_rcp_rn_f32_slowpath) ;  /* 0x000000a400d47944 */ /* 0x000fea0003c00000 */
[----:B------:R-:W-:Y:S05]  /*1820*/  BRA `(.L_x_36) ;  /* 0x0000000000107947 */ /* 0x000fea0003800000 */
.L_x_35:
[----:B------:R-:W0:Y:S02]  /*1830*/  MUFU.RCP R4, R35 ;  /* 0x0000002300047308 */ /* 0x000e240000001000 */
[----:B0-----:R-:W-:-:S04]  /*1840*/  FFMA R3, R35, R4, -1 ;  /* 0xbf80000023037423 */ /* 0x001fc80000000004 */
[----:B------:R-:W-:-:S04]  /*1850*/  FADD.FTZ R3, -R3, -RZ ;  /* 0x800000ff03037221 */ /* 0x000fc80000010100 */
[----:B------:R-:W-:-:S07]  /*1860*/  FFMA R3, R4, R3, R4 ;  /* 0x0000000304037223 */ /* 0x000fce0000000004 */
.L_x_36:
[----:B------:R-:W-:Y:S05]  /*1870*/  BSYNC.RECONVERGENT B0 ;  /* 0x0000000000007941 */ /* 0x000fea0003800200 */
.L_x_34:
        /* <DEDUP_REMOVED lines=11> */
[----:B------:R-:W-:Y:S02]  /*1930*/  MOV R3, R5 ;  /* 0x0000000500037202 */ /* 0x000fe40000000f00 */
[----:B------:R-:W-:-:S07]  /*1940*/  MOV R16, 0x1960 ;  /* 0x0000196000107802 */ /* 0x000fce0000000f00 */
[----:B------:R-:W-:Y:S05]  /*1950*/  CALL.REL.NOINC `($__internal_3_$__cuda_sm3x_div_rn_noftz_f32_slowpath) ;  /* 0x000000a800587944 */ /* 0x000fea0003c00000 */
[----:B------:R-:W-:-:S07]  /*1960*/  IMAD.MOV.U32 R35, RZ, RZ, R3 ;  /* 0x000000ffff237224 */ /* 0x000fce00078e0003 */
.L_x_38:
[----:B------:R-:W-:Y:S05]  /*1970*/  BSYNC.RECONVERGENT B2 ;  /* 0x0000000000027941 */ /* 0x000fea0003800200 */
.L_x_37:
[----:B------:R-:W0:Y:S01]  /*1980*/  MUFU.RCP64H R19, -9.54999542236328125 ;  /* 0xc023199900137908 */ /* 0x000e220000001800 */
[----:B------:R-:W-:Y:S02]  /*1990*/  HFMA2 R37, -RZ, RZ, 2.068359375, 0.0027332305908203125 ;  /* 0x40231999ff257431 */ /* 0x000fe400000001ff */
[----:B------:R-:W-:Y:S01]  /*19a0*/  IMAD.MOV.U32 R36, RZ, RZ, -0x66666666 ;  /* 0x9999999aff247424 */ /* 0x000fe200078e00ff */
[----:B------:R-:W-:Y:S01]  /*19b0*/  UMOV UR4, 0x9999999a ;  /* 0x9999999a00047882 */ /* 0x000fe20000000000 */
[----:B------:R-:W-:Y:S01]  /*19c0*/  IMAD.MOV.U32 R18, RZ, RZ, 0x1 ;  /* 0x00000001ff127424 */ /* 0x000fe200078e00ff */
[----:B------:R-:W-:Y:S01]  /*19d0*/  UMOV UR5, 0x40369999 ;  /* 0x4036999900057882 */ /* 0x000fe20000000000 */
[----:B------:R-:W-:Y:S01]  /*19e0*/  BSSY.RECONVERGENT B1, `(.L_x_39) ;  /* 0x0000017000017945 */ /* 0x000fe20003800200 */
[----:B------:R-:W1:Y:S03]  /*19f0*/  F2F.F64.F32 R4, R17 ;  /* 0x0000001100047310 */ /* 0x000e660000201800 */
[----:B0-----:R-:W-:-:S08]  /*1a00*/  DFMA R40, R18, R36, 1 ;  /* 0x3ff000001228742b */ /* 0x001fd00000000024 */
[----:B------:R-:W-:-:S08]  /*1a10*/  DFMA R40, R40, R40, R40 ;  /* 0x000000282828722b */ /* 0x000fd00000000028 */
[----:B------:R-:W-:Y:S02]  /*1a20*/  DFMA R40, R18, R40, R18 ;  /* 0x000000281228722b */ /* 0x000fe40000000012 */
[----:B-1----:R-:W-:-:S06]  /*1a30*/  DADD R18, R4, UR4 ;  /* 0x0000000404127e29 */ /* 0x002fcc0008000000 */
[----:B------:R-:W-:-:S04]  /*1a40*/  DFMA R38, R40, R36, 1 ;  /* 0x3ff000002826742b */ /* 0x000fc80000000024 */
[----:B------:R-:W-:-:S04]  /*1a50*/  FSETP.GEU.AND P1, PT, |R19|, 6.5827683646048100446e-37, PT ;  /* 0x036000001300780b */ /* 0x000fc80003f2e200 */
[----:B------:R-:W-:-:S08]  /*1a60*/  DFMA R38, R40, R38, R40 ;  /* 0x000000262826722b */ /* 0x000fd00000000028 */
[----:B------:R-:W-:-:S08]  /*1a70*/  DMUL R40, R18, R38 ;  /* 0x0000002612287228 */ /* 0x000fd00000000000 */
[----:B------:R-:W-:-:S08]  /*1a80*/  DFMA R36, R40, R36, R18 ;  /* 0x000000242824722b */ /* 0x000fd00000000012 */
[----:B------:R-:W-:-:S10]  /*1a90*/  DFMA R40, R38, R36, R40 ;  /* 0x000000242628722b */ /* 0x000fd40000000028 */
[----:B------:R-:W-:-:S05]  /*1aa0*/  FFMA R3, RZ, -2.5484373569488525391, R41 ;  /* 0xc0231999ff037823 */ /* 0x000fca0000000029 */
[----:B------:R-:W-:-:S13]  /*1ab0*/  FSETP.GT.AND P0, PT, |R3|, 1.469367938527859385e-39, PT ;  /* 0x001000000300780b */ /* 0x000fda0003f04200 */
[----:B------:R-:W-:Y:S05]  /*1ac0*/  @P0 BRA P1, `(.L_x_40) ;  /* 0x0000000000200947 */ /* 0x000fea0000800000 */
[----:B------:R-:W-:Y:S01]  /*1ad0*/  IMAD.MOV.U32 R16, RZ, RZ, R18 ;  /* 0x000000ffff107224 */ /* 0x000fe200078e0012 */
[----:B------:R-:W-:Y:S01]  /*1ae0*/  MOV R3, R19 ;  /* 0x0000001300037202 */ /* 0x000fe20000000f00 */
[----:B------:R-:W-:Y:S01]  /*1af0*/  IMAD.MOV.U32 R18, RZ, RZ, -0x66666666 ;  /* 0x9999999aff127424 */ /* 0x000fe200078e00ff */
[----:B------:R-:W-:Y:S01]  /*1b00*/  MOV R8, 0x1b30 ;  /* 0x00001b3000087802 */ /* 0x000fe20000000f00 */
[----:B------:R-:W-:-:S07]  /*1b10*/  IMAD.MOV.U32 R19, RZ, RZ, -0x3fdce667 ;  /* 0xc0231999ff137424 */ /* 0x000fce00078e00ff */
[----:B------:R-:W-:Y:S05]  /*1b20*/  CALL.REL.NOINC `($__internal_1_$__cuda_sm20_div_rn_f64_full) ;  /* 0x0000009c00787944 */ /* 0x000fea0003c00000 */
[----:B------:R-:W-:Y:S01]  /*1b30*/  MOV R40, R16 ;  /* 0x0000001000287202 */ /* 0x000fe20000000f00 */
[----:B------:R-:W-:-:S07]  /*1b40*/  IMAD.MOV.U32 R41, RZ, RZ, R3 ;  /* 0x000000ffff297224 */ /* 0x000fce00078e0003 */
.L_x_40:
[----:B------:R-:W-:Y:S05]  /*1b50*/  BSYNC.RECONVERGENT B1 ;  /* 0x0000000000017941 */ /* 0x000fea0003800200 */
.L_x_39:
[----:B------:R-:W-:Y:S02]  /*1b60*/  HFMA2 R19, -RZ, RZ, 1.9912109375, 0.00128841400146484375 ;  /* 0x3ff71547ff137431 */ /* 0x000fe400000001ff */
[----:B------:R-:W-:Y:S01]  /*1b70*/  IMAD.MOV.U32 R18, RZ, RZ, 0x652b82fe ;  /* 0x652b82feff127424 */ /* 0x000fe200078e00ff */
[----:B------:R-:W-:Y:S01]  /*1b80*/  UMOV UR4, 0xfefa39ef ;  /* 0xfefa39ef00047882 */ /* 0x000fe20000000000 */
[----:B------:R-:W-:Y:S01]  /*1b90*/  UMOV UR5, 0x3fe62e42 ;  /* 0x3fe62e4200057882 */ /* 0x000fe20000000000 */
[----:B------:R-:W-:Y:S01]  /*1ba0*/  FSETP.GEU.AND P0, PT, |R41|, 4.1917929649353027344, PT ;  /* 0x4086232b2900780b */ /* 0x000fe20003f0e200 */
[----:B------:R-:W-:Y:S02]  /*1bb0*/  BSSY.RECONVERGENT B0, `(.L_x_41) ;  /* 0x0000035000007945 */ /* 0x000fe40003800200 */
[----:B------:R-:W-:-:S08]  /*1bc0*/  DFMA R18, R40, R18, 6.75539944105574400000e+15 ;  /* 0x433800002812742b */ /* 0x000fd00000000012 */
[----:B------:R-:W-:-:S08]  /*1bd0*/  DADD R36, R18, -6.75539944105574400000e+15 ;  /* 0xc338000012247429 */ /* 0x000fd00000000000 */
[----:B------:R-:W-:Y:S01]  /*1be0*/  DFMA R38, R36, -UR4, R40 ;  /* 0x8000000424267c2b */ /* 0x000fe20008000028 */
[----:B------:R-:W-:Y:S01]  /*1bf0*/  UMOV UR4, 0x3b39803f ;  /* 0x3b39803f00047882 */ /* 0x000fe20000000000 */
[----:B------:R-:W-:-:S06]  /*1c00*/  UMOV UR5, 0x3c7abc9e ;  /* 0x3c7abc9e00057882 */ /* 0x000fcc0000000000 */
[----:B------:R-:W-:Y:S01]  /*1c10*/  DFMA R38, R36, -UR4, R38 ;  /* 0x8000000424267c2b */ /* 0x000fe20008000026 */
[----:B------:R-:W-:Y:S01]  /*1c20*/  UMOV UR4, 0x69ce2bdf ;  /* 0x69ce2bdf00047882 */ /* 0x000fe20000000000 */
[----:B------:R-:W-:Y:S01]  /*1c30*/  IMAD.MOV.U32 R36, RZ, RZ, -0x35dec16 ;  /* 0xfca213eaff247424 */ /* 0x000fe200078e00ff */
[----:B------:R-:W-:Y:S01]  /*1c40*/  UMOV UR5, 0x3e5ade15 ;  /* 0x3e5ade1500057882 */ /* 0x000fe20000000000 */
[----:B------:R-:W-:-:S06]  /*1c50*/  IMAD.MOV.U32 R37, RZ, RZ, 0x3e928af3 ;  /* 0x3e928af3ff257424 */ /* 0x000fcc00078e00ff */
[----:B------:R-:W-:Y:S01]  /*1c60*/  DFMA R36, R38, UR4, R36 ;  /* 0x0000000426247c2b */ /* 0x000fe20008000024 */
[----:B------:R-:W-:Y:S01]  /*1c70*/  UMOV UR4, 0x62401315 ;  /* 0x6240131500047882 */ /* 0x000fe20000000000 */
[----:B------:R-:W-:-:S06]  /*1c80*/  UMOV UR5, 0x3ec71dee ;  /* 0x3ec71dee00057882 */ /* 0x000fcc0000000000 */
[----:B------:R-:W-:Y:S01]  /*1c90*/  DFMA R36, R38, R36, UR4 ;  /* 0x0000000426247e2b */ /* 0x000fe20008000024 */
        /* <DEDUP_REMOVED lines=20> */
[----:B------:R-:W-:-:S08]  /*1de0*/  DFMA R36, R38, R36, UR4 ;  /* 0x0000000426247e2b */ /* 0x000fd00008000024 */
[----:B------:R-:W-:-:S08]  /*1df0*/  DFMA R36, R38, R36, 1 ;  /* 0x3ff000002624742b */ /* 0x000fd00000000024 */
[----:B------:R-:W-:-:S10]  /*1e00*/  DFMA R36, R38, R36, 1 ;  /* 0x3ff000002624742b */ /* 0x000fd40000000024 */
[----:B------:R-:W-:Y:S01]  /*1e10*/  LEA R39, R18, R37, 0x14 ;  /* 0x0000002512277211 */ /* 0x000fe200078ea0ff */
[----:B------:R-:W-:Y:S01]  /*1e20*/  IMAD.MOV.U32 R38, RZ, RZ, R36 ;  /* 0x000000ffff267224 */ /* 0x000fe200078e0024 */
[----:B------:R-:W-:Y:S06]  /*1e30*/  @!P0 BRA `(.L_x_42) ;  /* 0x0000000000308947 */ /* 0x000fec0003800000 */
[----:B------:R-:W-:Y:S01]  /*1e40*/  FSETP.GEU.AND P1, PT, |R41|, 4.2275390625, PT ;  /* 0x408748002900780b */ /* 0x000fe20003f2e200 */
[C---:B------:R-:W-:Y:S02]  /*1e50*/  DADD R38, R40.reuse, +INF ;  /* 0x7ff0000028267429 */ /* 0x040fe40000000000 */
[----:B------:R-:W-:-:S08]  /*1e60*/  DSETP.GEU.AND P0, PT, R40, RZ, PT ;  /* 0x000000ff2800722a */ /* 0x000fd00003f0e000 */
[----:B------:R-:W-:Y:S02]  /*1e70*/  FSEL R38, R38, RZ, P0 ;  /* 0x000000ff26267208 */ /* 0x000fe40000000000 */
[----:B------:R-:W-:Y:S02]  /*1e80*/  @!P1 LEA.HI R3, R18, R18, RZ, 0x1 ;  /* 0x0000001212039211 */ /* 0x000fe400078f08ff */
[----:B------:R-:W-:Y:S02]  /*1e90*/  FSEL R39, R39, RZ, P0 ;  /* 0x000000ff27277208 */ /* 0x000fe40000000000 */
[----:B------:R-:W-:-:S04]  /*1ea0*/  @!P1 SHF.R.S32.HI R3, RZ, 0x1, R3 ;  /* 0x00000001ff039819 */ /* 0x000fc80000011403 */
[----:B------:R-:W-:Y:S01]  /*1eb0*/  @!P1 LEA R37, R3, R37, 0x14 ;  /* 0x0000002503259211 */ /* 0x000fe200078ea0ff */
[----:B------:R-:W-:-:S05]  /*1ec0*/  @!P1 IMAD.IADD R18, R18, 0x1, -R3 ;  /* 0x0000000112129824 */ /* 0x000fca00078e0a03 */
[----:B------:R-:W-:Y:S01]  /*1ed0*/  @!P1 LEA R19, R18, 0x3ff00000, 0x14 ;  /* 0x3ff0000012139811 */ /* 0x000fe200078ea0ff */
[----:B------:R-:W-:-:S06]  /*1ee0*/  @!P1 IMAD.MOV.U32 R18, RZ, RZ, RZ ;  /* 0x000000ffff129224 */ /* 0x000fcc00078e00ff */
[----:B------:R-:W-:-:S11]  /*1ef0*/  @!P1 DMUL R38, R36, R18 ;  /* 0x0000001224269228 */ /* 0x000fd60000000000 */
.L_x_42:
[----:B------:R-:W-:Y:S05]  /*1f00*/  BSYNC.RECONVERGENT B0 ;  /* 0x0000000000007941 */ /* 0x000fea0003800200 */
.L_x_41:
[----:B------:R-:W-:Y:S01]  /*1f10*/  DADD R18, R38, 1 ;  /* 0x3ff0000026127429 */ /* 0x000fe20000000000 */
[----:B------:R-:W-:Y:S05]  /*1f20*/  BSSY.RECONVERGENT B1, `(.L_x_43) ;  /* 0x0000011000017945 */ /* 0x000fea0003800200 */
[----:B------:R-:W0:Y:S04]  /*1f30*/  MUFU.RCP64H R41, R19 ;  /* 0x0000001300297308 */ /* 0x000e280000001800 */
[----:B------:R-:W-:-:S05]  /*1f40*/  VIADD R40, R19, 0x300402 ;  /* 0x0030040213287836 */ /* 0x000fca0000000000 */
[----:B------:R-:W-:Y:S01]  /*1f50*/  FSETP.GEU.AND P0, PT, |R40|, 5.8789094863358348022e-39, PT ;  /* 0x004004022800780b */ /* 0x000fe20003f0e200 */
[----:B0-----:R-:W-:-:S08]  /*1f60*/  DFMA R38, -R18, R40, 1 ;  /* 0x3ff000001226742b */ /* 0x001fd00000000128 */
[----:B------:R-:W-:-:S08]  /*1f70*/  DFMA R38, R38, R38, R38 ;  /* 0x000000262626722b */ /* 0x000fd00000000026 */
[----:B------:R-:W-:-:S08]  /*1f80*/  DFMA R38, R40, R38, R40 ;  /* 0x000000262826722b */ /* 0x000fd00000000028 */
[----:B------:R-:W-:-:S08]  /*1f90*/  DFMA R36, -R18, R38, 1 ;  /* 0x3ff000001224742b */ /* 0x000fd00000000126 */
[----:B------:R-:W-:Y:S01]  /*1fa0*/  DFMA R36, R38, R36, R38 ;  /* 0x000000242624722b */ /* 0x000fe20000000026 */
[----:B------:R-:W-:Y:S10]  /*1fb0*/  @P0 BRA `(.L_x_44) ;  /* 0x00000000001c0947 */ /* 0x000ff40003800000 */
[----:B------:R-:W-:Y:S02]  /*1fc0*/  LOP3.LUT R16, R19, 0x7fffffff, RZ, 0xc0, !PT ;  /* 0x7fffffff13107812 */ /* 0x000fe400078ec0ff */
[----:B------:R-:W-:Y:S02]  /*1fd0*/  MOV R3, R19 ;  /* 0x0000001300037202 */ /* 0x000fe40000000f00 */
[----:B------:R-:W-:Y:S01]  /*1fe0*/  MOV R8, 0x2010 ;  /* 0x0000201000087802 */ /* 0x000fe20000000f00 */
[----:B------:R-:W-:-:S07]  /*1ff0*/  VIADD R16, R16, 0xfff00000 ;  /* 0xfff0000010107836 */ /* 0x000fce0000000000 */
[----:B------:R-:W-:Y:S05]  /*2000*/  CALL.REL.NOINC `($__internal_0_$__cuda_sm20_dblrcp_rn_slowpath_v3) ;  /* 0x0000009400907944 */ /* 0x000fea0003c00000 */
[----:B------:R-:W-:Y:S01]  /*2010*/  IMAD.MOV.U32 R36, RZ, RZ, R16 ;  /* 0x000000ffff247224 */ /* 0x000fe200078e0010 */
[----:B------:R-:W-:-:S07]  /*2020*/  MOV R37, R19 ;  /* 0x0000001300257202 */ /* 0x000fce0000000f00 */
.L_x_44:
[----:B------:R-:W-:Y:S05]  /*2030*/  BSYNC.RECONVERGENT B1 ;  /* 0x0000000000017941 */ /* 0x000fea0003800200 */
.L_x_43:
[----:B------:R-:W0:Y:S01]  /*2040*/  MUFU.RCP64H R19, -16.6999969482421875 ;  /* 0xc030b33300137908 */ /* 0x000e220000001800 */
[----:B------:R-:W-:Y:S02]  /*2050*/  HFMA2 R18, -RZ, RZ, 0, 5.9604644775390625e-08 ;  /* 0x00000001ff127431 */ /* 0x000fe400000001ff */
[----:B------:R-:W-:Y:S01]  /*2060*/  IMAD.MOV.U32 R38, RZ, RZ, 0x33333333 ;  /* 0x33333333ff267424 */ /* 0x000fe200078e00ff */
[----:B------:R-:W-:Y:S01]  /*2070*/  UMOV UR4, 0x9999999a ;  /* 0x9999999a00047882 */ /* 0x000fe20000000000 */
[----:B------:R-:W-:Y:S01]  /*2080*/  IMAD.MOV.U32 R39, RZ, RZ, 0x4030b333 ;  /* 0x4030b333ff277424 */ /* 0x000fe200078e00ff */
[----:B------:R-:W-:Y:S01]  /*2090*/  UMOV UR5, 0x40381999 ;  /* 0x4038199900057882 */ /* 0x000fe20000000000 */
[----:B------:R-:W-:Y:S01]  /*20a0*/  BSSY.RECONVERGENT B1, `(.L_x_45) ;  /* 0x0000018000017945 */ /* 0x000fe20003800200 */
[----:B------:R-:W1:Y:S03]  /*20b0*/  F2F.F32.F64 R25, R36 ;  /* 0x0000002400197310 */ /* 0x000e660000301000 */
[----:B0-----:R-:W-:Y:S01]  /*20c0*/  DFMA R40, R18, R38, 1 ;  /* 0x3ff000001228742b */ /* 0x001fe20000000026 */
[----:B-1----:R-:W-:-:S07]  /*20d0*/  FADD R25, -R34, R25 ;  /* 0x0000001922197221 */ /* 0x002fce0000000100 */
[----:B------:R-:W-:-:S08]  /*20e0*/  DFMA R40, R40, R40, R40 ;  /* 0x000000282828722b */ /* 0x000fd00000000028 */
[----:B------:R-:W-:Y:S02]  /*20f0*/  DFMA R40, R18, R40, R18 ;  /* 0x000000281228722b */ /* 0x000fe40000000012 */
[----:B------:R-:W-:-:S06]  /*2100*/  DADD R18, R4, UR4 ;  /* 0x0000000404127e29 */ /* 0x000fcc0008000000 */
[----:B------:R-:W-:-:S04]  /*2110*/  DFMA R42, R40, R38, 1 ;  /* 0x3ff00000282a742b */ /* 0x000fc80000000026 */
[----:B------:R-:W-:-:S04]  /*2120*/  FSETP.GEU.AND P1, PT, |R19|, 6.5827683646048100446e-37, PT ;  /* 0x036000001300780b */ /* 0x000fc80003f2e200 */
[----:B------:R-:W-:-:S08]  /*2130*/  DFMA R42, R40, R42, R40 ;  /* 0x0000002a282a722b */ /* 0x000fd00000000028 */
[----:B------:R-:W-:-:S08]  /*2140*/  DMUL R40, R18, R42 ;  /* 0x0000002a12287228 */ /* 0x000fd00000000000 */
[----:B------:R-:W-:-:S08]  /*2150*/  DFMA R38, R40, R38, R18 ;  /* 0x000000262826722b */ /* 0x000fd00000000012 */
[----:B------:R-:W-:-:S10]  /*2160*/  DFMA R40, R42, R38, R40 ;  /* 0x000000262a28722b */ /* 0x000fd40000000028 */
[----:B------:R-:W-:-:S05]  /*2170*/  FFMA R3, RZ, -2.7609374523162841797, R41 ;  /* 0xc030b333ff037823 */ /* 0x000fca0000000029 */
[----:B------:R-:W-:-:S13]  /*2180*/  FSETP.GT.AND P0, PT, |R3|, 1.469367938527859385e-39, PT ;  /* 0x001000000300780b */ /* 0x000fda0003f04200 */
[----:B------:R-:W-:Y:S05]  /*2190*/  @P0 BRA P1, `(.L_x_46) ;  /* 0x0000000000200947 */ /* 0x000fea0000800000 */
[----:B------:R-:W-:Y:S01]  /*21a0*/  IMAD.MOV.U32 R16, RZ, RZ, R18 ;  /* 0x000000ffff107224 */ /* 0x000fe200078e0012 */
[----:B------:R-:W-:Y:S01]  /*21b0*/  MOV R18, 0x33333333 ;  /* 0x3333333300127802 */ /* 0x000fe20000000f00 */
[----:B------:R-:W-:Y:S01]  /*21c0*/  IMAD.MOV.U32 R3, RZ, RZ, R19 ;  /* 0x000000ffff037224 */ /* 0x000fe200078e0013 */
[----:B------:R-:W-:Y:S01]  /*21d0*/  MOV R8, 0x2200 ;  /* 0x0000220000087802 */ /* 0x000fe20000000f00 */
[----:B------:R-:W-:-:S07]  /*21e0*/  IMAD.MOV.U32 R19, RZ, RZ, -0x3fcf4ccd ;  /* 0xc030b333ff137424 */ /* 0x000fce00078e00ff */
[----:B------:R-:W-:Y:S05]  /*21f0*/  CALL.REL.NOINC `($__internal_1_$__cuda_sm20_div_rn_f64_full) ;  /* 0x0000009400c47944 */ /* 0x000fea0003c00000 */
[----:B------:R-:W-:Y:S01]  /*2200*/  IMAD.MOV.U32 R40, RZ, RZ, R16 ;  /* 0x000000ffff287224 */ /* 0x000fe200078e0010 */
[----:B------:R-:W-:-:S07]  /*2210*/  MOV R41, R3 ;  /* 0x0000000300297202 */ /* 0x000fce0000000f00 */
.L_x_46:
[----:B------:R-:W-:Y:S05]  /*2220*/  BSYNC.RECONVERGENT B1 ;  /* 0x0000000000017941 */ /* 0x000fea0003800200 */
.L_x_45:
[----:B------:R-:W-:Y:S01]  /*2230*/  IMAD.MOV.U32 R36, RZ, RZ, 0x652b82fe ;  /* 0x652b82feff247424 */ /* 0x000fe200078e00ff */
[----:B------:R-:W-:Y:S01]  /*2240*/  UMOV UR4, 0xfefa39ef ;  /* 0xfefa39ef00047882 */ /* 0x000fe20000000000 */
[----:B------:R-:W-:Y:S01]  /*2250*/  IMAD.MOV.U32 R37, RZ, RZ, 0x3ff71547 ;  /* 0x3ff71547ff257424 */ /* 0x000fe200078e00ff */
[----:B------:R-:W-:Y:S01]  /*2260*/  UMOV UR5, 0x3fe62e42 ;  /* 0x3fe62e4200057882 */ /* 0x000fe20000000000 */
[----:B------:R-:W-:Y:S01]  /*2270*/  FSETP.GEU.AND P0, PT, |R41|, 4.1917929649353027344, PT ;  /* 0x4086232b2900780b */ /* 0x000fe20003f0e200 */
[----:B------:R-:W-:Y:S03]  /*2280*/  BSSY.RECONVERGENT B0, `(.L_x_47) ;  /* 0x0000036000007945 */ /* 0x000fe60003800200 */
[----:B------:R-:W-:-:S08]  /*2290*/  DFMA R36, R40, R36, 6.75539944105574400000e+15 ;  /* 0x433800002824742b */ /* 0x000fd00000000024 */
[----:B------:R-:W-:-:S08]  /*22a0*/  DADD R18, R36, -6.75539944105574400000e+15 ;  /* 0xc338000024127429 */ /* 0x000fd00000000000 */
[----:B------:R-:W-:Y:S01]  /*22b0*/  DFMA R38, R18, -UR4, R40 ;  /* 0x8000000412267c2b */ /* 0x000fe20008000028 */
[----:B------:R-:W-:Y:S01]  /*22c0*/  UMOV UR4, 0x3b39803f ;  /* 0x3b39803f00047882 */ /* 0x000fe20000000000 */
[----:B------:R-:W-:-:S06]  /*22d0*/  UMOV UR5, 0x3c7abc9e ;  /* 0x3c7abc9e00057882 */ /* 0x000fcc0000000000 */
[----:B------:R-:W-:Y:S01]  /*22e0*/  DFMA R38, R18, -UR4, R38 ;  /* 0x8000000412267c2b */ /* 0x000fe20008000026 */
[----:B------:R-:W-:Y:S01]  /*22f0*/  UMOV UR4, 0x69ce2bdf ;  /* 0x69ce2bdf00047882 */ /* 0x000fe20000000000 */
[----:B------:R-:W-:Y:S01]  /*2300*/  MOV R18, 0xfca213ea ;  /* 0xfca213ea00127802 */ /* 0x000fe20000000f00 */
[----:B------:R-:W-:Y:S01]  /*2310*/  IMAD.MOV.U32 R19, RZ, RZ, 0x3e928af3 ;  /* 0x3e928af3ff137424 */ /* 0x000fe200078e00ff */
[----:B------:R-:W-:-:S05]  /*2320*/  UMOV UR5, 0x3e5ade15 ;  /* 0x3e5ade1500057882 */ /* 0x000fca0000000000 */
        /* <DEDUP_REMOVED lines=27> */
[----:B------:R-:W-:Y:S01]  /*24e0*/  IMAD R39, R36, 0x100000, R19 ;  /* 0x0010000024277824 */ /* 0x000fe200078e0213 */
[----:B------:R-:W-:Y:S01]  /*24f0*/  MOV R38, R18 ;  /* 0x0000001200267202 */ /* 0x000fe20000000f00 */
[----:B------:R-:W-:Y:S06]  /*2500*/  @!P0 BRA `(.L_x_48) ;  /* 0x0000000000348947 */ /* 0x000fec0003800000 */
[----:B------:R-:W-:Y:S01]  /*2510*/  FSETP.GEU.AND P1, PT, |R41|, 4.2275390625, PT ;  /* 0x408748002900780b */ /* 0x000fe20003f2e200 */
[C---:B------:R-:W-:Y:S02]  /*2520*/  DADD R38, R40.reuse, +INF ;  /* 0x7ff0000028267429 */ /* 0x040fe40000000000 */
[----:B------:R-:W-:-:S08]  /*2530*/  DSETP.GEU.AND P0, PT, R40, RZ, PT ;  /* 0x000000ff2800722a */ /* 0x000fd00003f0e000 */
[----:B------:R-:W-:Y:S02]  /*2540*/  FSEL R38, R38, RZ, P0 ;  /* 0x000000ff26267208 */ /* 0x000fe40000000000 */
[----:B------:R-:W-:Y:S02]  /*2550*/  @!P1 LEA.HI R3, R36, R36, RZ, 0x1 ;  /* 0x0000002424039211 */ /* 0x000fe400078f08ff */
[----:B------:R-:W-:Y:S02]  /*2560*/  FSEL R39, R39, RZ, P0 ;  /* 0x000000ff27277208 */ /* 0x000fe40000000000 */
[----:B------:R-:W-:-:S05]  /*2570*/  @!P1 SHF.R.S32.HI R3, RZ, 0x1, R3 ;  /* 0x00000001ff039819 */ /* 0x000fca0000011403 */
[----:B------:R-:W-:Y:S02]  /*2580*/  @!P1 IMAD.IADD R36, R36, 0x1, -R3 ;  /* 0x0000000124249824 */ /* 0x000fe400078e0a03 */
[----:B------:R-:W-:-:S03]  /*2590*/  @!P1 IMAD R37, R3, 0x100000, R19 ;  /* 0x0010000003259824 */ /* 0x000fc600078e0213 */
[----:B------:R-:W-:Y:S02]  /*25a0*/  @!P1 LEA R19, R36, 0x3ff00000, 0x14 ;  /* 0x3ff0000024139811 */ /* 0x000fe400078ea0ff */
[----:B------:R-:W-:Y:S01]  /*25b0*/  @!P1 MOV R36, R18 ;  /* 0x0000001200249202 */ /* 0x000fe20000000f00 */
[----:B------:R-:W-:-:S06]  /*25c0*/  @!P1 IMAD.MOV.U32 R18, RZ, RZ, RZ ;  /* 0x000000ffff129224 */ /* 0x000fcc00078e00ff */
[----:B------:R-:W-:-:S11]  /*25d0*/  @!P1 DMUL R38, R36, R18 ;  /* 0x0000001224269228 */ /* 0x000fd60000000000 */
.L_x_48:
[----:B------:R-:W-:Y:S05]  /*25e0*/  BSYNC.RECONVERGENT B0 ;  /* 0x0000000000007941 */ /* 0x000fea0003800200 */
.L_x_47:
[----:B------:R-:W-:Y:S01]  /*25f0*/  DADD R18, R38, 1 ;  /* 0x3ff0000026127429 */ /* 0x000fe20000000000 */
[----:B------:R-:W-:Y:S01]  /*2600*/  UMOV UR4, 0x28f5c28f ;  /* 0x28f5c28f00047882 */ /* 0x000fe20000000000 */
[----:B------:R-:W-:Y:S01]  /*2610*/  IMAD.MOV.U32 R38, RZ, RZ, 0x1 ;  /* 0x00000001ff267424 */ /* 0x000fe200078e00ff */
[----:B------:R-:W-:Y:S01]  /*2620*/  UMOV UR5, 0x3ffe8f5c ;  /* 0x3ffe8f5c00057882 */ /* 0x000fe20000000000 */
[----:B------:R-:W-:Y:S02]  /*2630*/  BSSY.RECONVERGENT B1, `(.L_x_49) ;  /* 0x0000013000017945 */ /* 0x000fe40003800200 */
[----:B------:R-:W0:Y:S02]  /*2640*/  MUFU.RCP64H R39, R19 ;  /* 0x0000001300277308 */ /* 0x000e240000001800 */
[----:B0-----:R-:W-:-:S08]  /*2650*/  DFMA R36, -R18, R38, 1 ;  /* 0x3ff000001224742b */ /* 0x001fd00000000126 */
[----:B------:R-:W-:-:S08]  /*2660*/  DFMA R36, R36, R36, R36 ;  /* 0x000000242424722b */ /* 0x000fd00000000024 */
[----:B------:R-:W-:-:S08]  /*2670*/  DFMA R36, R38, R36, R38 ;  /* 0x000000242624722b */ /* 0x000fd00000000026 */
[----:B------:R-:W-:-:S08]  /*2680*/  DFMA R40, -R18, R36, 1 ;  /* 0x3ff000001228742b */ /* 0x000fd00000000124 */
[----:B------:R-:W-:-:S08]  /*2690*/  DFMA R40, R36, R40, R36 ;  /* 0x000000282428722b */ /* 0x000fd00000000024 */
[----:B------:R-:W-:-:S08]  /*26a0*/  DMUL R36, R40, UR4 ;  /* 0x0000000428247c28 */ /* 0x000fd00008000000 */
[----:B------:R-:W-:-:S08]  /*26b0*/  DFMA R38, -R18, R36, UR4 ;  /* 0x0000000412267e2b */ /* 0x000fd00008000124 */
[----:B------:R-:W-:-:S10]  /*26c0*/  DFMA R38, R40, R38, R36 ;  /* 0x000000262826722b */ /* 0x000fd40000000024 */
[----:B------:R-:W-:-:S05]  /*26d0*/  FFMA R3, RZ, R19, R39 ;  /* 0x00000013ff037223 */ /* 0x000fca0000000027 */
[----:B------:R-:W-:-:S13]  /*26e0*/  FSETP.GT.AND P0, PT, |R3|, 1.469367938527859385e-39, PT ;  /* 0x001000000300780b */ /* 0x000fda0003f04200 */
[----:B------:R-:W-:Y:S05]  /*26f0*/  @P0 BRA `(.L_x_50) ;  /* 0x0000000000180947 */ /* 0x000fea0003800000 */
[----:B------:R-:W-:Y:S01]  /*2700*/  MOV R16, 0x28f5c28f ;  /* 0x28f5c28f00107802 */ /* 0x000fe20000000f00 */
[----:B------:R-:W-:Y:S01]  /*2710*/  IMAD.MOV.U32 R3, RZ, RZ, 0x3ffe8f5c ;  /* 0x3ffe8f5cff037424 */ /* 0x000fe200078e00ff */
[----:B------:R-:W-:-:S07]  /*2720*/  MOV R8, 0x2740 ;  /* 0x0000274000087802 */ /* 0x000fce0000000f00 */
[----:B------:R-:W-:Y:S05]  /*2730*/  CALL.REL.NOINC `($__internal_1_$__cuda_sm20_div_rn_f64_full) ;  /* 0x0000009000747944 */ /* 0x000fea0003c00000 */
[----:B------:R-:W-:Y:S01]  /*2740*/  IMAD.MOV.U32 R38, RZ, RZ, R16 ;  /* 0x000000ffff267224 */ /* 0x000fe200078e0010 */
[----:B------:R-:W-:-:S07]  /*2750*/  MOV R39, R3 ;  /* 0x0000000300277202 */ /* 0x000fce0000000f00 */
.L_x_50:
[----:B------:R-:W-:Y:S05]  /*2760*/  BSYNC.RECONVERGENT B1 ;  /* 0x0000000000017941 */ /* 0x000fea0003800200 */
.L_x_49:
[----:B------:R-:W0:Y:S01]  /*2770*/  MUFU.RCP64H R19, 13.1999969482421875 ;  /* 0x402a666600137908 */ /* 0x000e220000001800 */
[----:B------:R-:W-:Y:S02]  /*2780*/  HFMA2 R18, -RZ, RZ, 0, 5.9604644775390625e-08 ;  /* 0x00000001ff127431 */ /* 0x000fe400000001ff */
[----:B------:R-:W-:Y:S01]  /*2790*/  IMAD.MOV.U32 R36, RZ, RZ, 0x66666666 ;  /* 0x66666666ff247424 */ /* 0x000fe200078e00ff */
[----:B------:R-:W-:Y:S01]  /*27a0*/  UMOV UR4, 0xcccccccd ;  /* 0xcccccccd00047882 */ /* 0x000fe20000000000 */
[----:B------:R-:W-:Y:S01]  /*27b0*/  IMAD.MOV.U32 R37, RZ, RZ, 0x402a6666 ;  /* 0x402a6666ff257424 */ /* 0x000fe200078e00ff */
[----:B------:R-:W-:Y:S01]  /*27c0*/  UMOV UR5, 0x4041cccc ;  /* 0x4041cccc00057882 */ /* 0x000fe20000000000 */
[----:B------:R-:W-:Y:S04]  /*27d0*/  BSSY.RECONVERGENT B1, `(.L_x_51) ;  /* 0x0000016000017945 */ /* 0x000fe80003800200 */
[----:B0-----:R-:W-:-:S08]  /*27e0*/  DFMA R42, R18, -R36, 1 ;  /* 0x3ff00000122a742b */ /* 0x001fd00000000824 */
[----:B------:R-:W-:-:S08]  /*27f0*/  DFMA R42, R42, R42, R42 ;  /* 0x0000002a2a2a722b */ /* 0x000fd0000000002a */
[----:B------:R-:W-:Y:S02]  /*2800*/  DFMA R42, R18, R42, R18 ;  /* 0x0000002a122a722b */ /* 0x000fe40000000012 */
[----:B------:R-:W-:-:S06]  /*2810*/  DADD R18, R4, UR4 ;  /* 0x0000000404127e29 */ /* 0x000fcc0008000000 */
[----:B------:R-:W-:-:S04]  /*2820*/  DFMA R40, R42, -R36, 1 ;  /* 0x3ff000002a28742b */ /* 0x000fc80000000824 */
[----:B------:R-:W-:-:S04]  /*2830*/  FSETP.GEU.AND P1, PT, |R19|, 6.5827683646048100446e-37, PT ;  /* 0x036000001300780b */ /* 0x000fc80003f2e200 */
[----:B------:R-:W-:-:S08]  /*2840*/  DFMA R40, R42, R40, R42 ;  /* 0x000000282a28722b */ /* 0x000fd0000000002a */
[----:B------:R-:W-:-:S08]  /*2850*/  DMUL R42, R18, R40 ;  /* 0x00000028122a7228 */ /* 0x000fd00000000000 */
[----:B------:R-:W-:-:S08]  /*2860*/  DFMA R36, R42, -R36, R18 ;  /* 0x800000242a24722b */ /* 0x000fd00000000012 */
[----:B------:R-:W-:-:S10]  /*2870*/  DFMA R42, R40, R36, R42 ;  /* 0x00000024282a722b */ /* 0x000fd4000000002a */
[----:B------:R-:W-:-:S05]  /*2880*/  FFMA R3, RZ, 2.6624999046325683594, R43 ;  /* 0x402a6666ff037823 */ /* 0x000fca000000002b */
[----:B------:R-:W-:-:S13]  /*2890*/  FSETP.GT.AND P0, PT, |R3|, 1.469367938527859385e-39, PT ;  /* 0x001000000300780b */ /* 0x000fda0003f04200 */
[----:B------:R-:W-:Y:S05]  /*28a0*/  @P0 BRA P1, `(.L_x_52) ;  /* 0x0000000000200947 */ /* 0x000fea0000800000 */
[----:B------:R-:W-:Y:S01]  /*28b0*/  IMAD.MOV.U32 R16, RZ, RZ, R18 ;  /* 0x000000ffff107224 */ /* 0x000fe200078e0012 */
[----:B------:R-:W-:Y:S01]  /*28c0*/  MOV R18, 0x66666666 ;  /* 0x6666666600127802 */ /* 0x000fe20000000f00 */
[----:B------:R-:W-:Y:S01]  /*28d0*/  IMAD.MOV.U32 R3, RZ, RZ, R19 ;  /* 0x000000ffff037224 */ /* 0x000fe200078e0013 */
[----:B------:R-:W-:Y:S01]  /*28e0*/  MOV R8, 0x2910 ;  /* 0x0000291000087802 */ /* 0x000fe20000000f00 */
[----:B------:R-:W-:-:S07]  /*28f0*/  IMAD.MOV.U32 R19, RZ, RZ, 0x402a6666 ;  /* 0x402a6666ff137424 */ /* 0x000fce00078e00ff */
[----:B------:R-:W-:Y:S05]  /*2900*/  CALL.REL.NOINC `($__internal_1_$__cuda_sm20_div_rn_f64_full) ;  /* 0x0000009000007944 */ /* 0x000fea0003c00000 */
[----:B------:R-:W-:Y:S01]  /*2910*/  IMAD.MOV.U32 R42, RZ, RZ, R16 ;  /* 0x000000ffff2a7224 */ /* 0x000fe200078e0010 */
[----:B------:R-:W-:-:S07]  /*2920*/  MOV R43, R3 ;  /* 0x00000003002b7202 */ /* 0x000fce0000000f00 */
.L_x_52:
[----:B------:R-:W-:Y:S05]  /*2930*/  BSYNC.RECONVERGENT B1 ;  /* 0x0000000000017941 */ /* 0x000fea0003800200 */
.L_x_51:
        /* <DEDUP_REMOVED lines=59> */
.L_x_54:
[----:B------:R-:W-:Y:S05]  /*2cf0*/  BSYNC.RECONVERGENT B0 ;  /* 0x0000000000007941 */ /* 0x000fea0003800200 */
.L_x_53:
        /* <DEDUP_REMOVED lines=11> */
[----:B------:R-:W-:-:S08]  /*2db0*/  DMUL R40, R42, -UR4 ;  /* 0x800000042a287c28 */ /* 0x000fd00008000000 */
[----:B------:R-:W-:-:S08]  /*2dc0*/  DFMA R36, -R18, R40, -UR4 ;  /* 0x8000000412247e2b */ /* 0x000fd00008000128 */
[----:B------:R-:W-:-:S10]  /*2dd0*/  DFMA R36, R42, R36, R40 ;  /* 0x000000242a24722b */ /* 0x000fd40000000028 */
[----:B------:R-:W-:-:S05]  /*2de0*/  FFMA R3, RZ, R19, R37 ;  /* 0x00000013ff037223 */ /* 0x000fca0000000025 */
[----:B------:R-:W-:-:S13]  /*2df0*/  FSETP.GT.AND P0, PT, |R3|, 1.469367938527859385e-39, PT ;  /* 0x001000000300780b */ /* 0x000fda0003f04200 */
[----:B------:R-:W-:Y:S05]  /*2e00*/  @P0 BRA `(.L_x_56) ;  /* 0x0000000000180947 */ /* 0x000fea0003800000 */
[----:B------:R-:W-:Y:S01]  /*2e10*/  MOV R16, 0x7ae147ae ;  /* 0x7ae147ae00107802 */ /* 0x000fe20000000f00 */
[----:B------:R-:W-:Y:S01]  /*2e20*/  IMAD.MOV.U32 R3, RZ, RZ, -0x400051ec ;  /* 0xbfffae14ff037424 */ /* 0x000fe200078e00ff */
[----:B------:R-:W-:-:S07]  /*2e30*/  MOV R8, 0x2e50 ;  /* 0x00002e5000087802 */ /* 0x000fce0000000f00 */
[----:B------:R-:W-:Y:S05]  /*2e40*/  CALL.REL.NOINC `($__internal_1_$__cuda_sm20_div_rn_f64_full) ;  /* 0x0000008800b07944 */ /* 0x000fea0003c00000 */
[----:B------:R-:W-:Y:S01]  /*2e50*/  IMAD.MOV.U32 R36, RZ, RZ, R16 ;  /* 0x000000ffff247224 */ /* 0x000fe200078e0010 */
[----:B------:R-:W-:-:S07]  /*2e60*/  MOV R37, R3 ;  /* 0x0000000300257202 */ /* 0x000fce0000000f00 */
.L_x_56:
[----:B------:R-:W-:Y:S05]  /*2e70*/  BSYNC.RECONVERGENT B1 ;  /* 0x0000000000017941 */ /* 0x000fea0003800200 */
.L_x_55:
[----:B------:R-:W-:Y:S01]  /*2e80*/  UMOV UR4, 0xa3d70a3d ;  /* 0xa3d70a3d00047882 */ /* 0x000fe20000000000 */
[----:B------:R-:W-:Y:S01]  /*2e90*/  UMOV UR5, 0x40003d70 ;  /* 0x40003d7000057882 */ /* 0x000fe20000000000 */
[----:B------:R-:W-:Y:S01]  /*2ea0*/  BSSY.RECONVERGENT B2, `(.L_x_57) ;  /* 0x0000015000027945 */ /* 0x000fe20003800200 */
[----:B------:R-:W-:Y:S01]  /*2eb0*/  DADD R38, -R38, UR4 ;  /* 0x0000000426267e29 */ /* 0x000fe20008000100 */
[----:B------:R-:W-:Y:S01]  /*2ec0*/  UMOV UR4, 0x9999999a ;  /* 0x9999999a00047882 */ /* 0x000fe20000000000 */
[----:B------:R-:W-:-:S06]  /*2ed0*/  UMOV UR5, 0x3fc99999 ;  /* 0x3fc9999900057882 */ /* 0x000fcc0000000000 */
[----:B------:R-:W-:-:S08]  /*2ee0*/  DADD R38, R38, R36 ;  /* 0x0000000026267229 */ /* 0x000fd00000000024 */
[----:B------:R-:W-:Y:S01]  /*2ef0*/  DMUL R38, R38, UR4 ;  /* 0x0000000426267c28 */ /* 0x000fe20008000000 */
[----:B------:R-:W0:Y:S09]  /*2f00*/  LDCU UR4, c[0x0][0x388] ;  /* 0x00007100ff0477ac */ /* 0x000e320008000800 */
[----:B------:R-:W1:Y:S01]  /*2f10*/  F2F.F32.F64 R38, R38 ;  /* 0x0000002600267310 */ /* 0x000e620000301000 */
[----:B0-----:R-:W-:Y:S01]  /*2f20*/  FMUL R8, R25, UR4 ;  /* 0x0000000419087c20 */ /* 0x001fe20008400000 */
[----:B-1----:R-:W-:-:S06]  /*2f30*/  FADD R19, R38, UR4 ;  /* 0x0000000426137e21 */ /* 0x002fcc0008000000 */
        /* <DEDUP_REMOVED lines=11> */
.L_x_58:
[----:B------:R-:W-:Y:S05]  /*2ff0*/  BSYNC.RECONVERGENT B2 ;  /* 0x0000000000027941 */ /* 0x000fea0003800200 */
.L_x_57:
[----:B------:R-:W0:Y:S01]  /*3000*/  MUFU.RCP64H R19, 7.06999969482421875 ;  /* 0x401c47ae00137908 */ /* 0x000e220000001800 */
[----:B------:R-:W-:Y:S01]  /*3010*/  IMAD.MOV.U32 R36, RZ, RZ, 0x147ae148 ;  /* 0x147ae148ff247424 */ /* 0x000fe200078e00ff */
[----:B------:R-:W-:Y:S01]  /*3020*/  MOV R37, 0x401c47ae ;  /* 0x401c47ae00257802 */ /* 0x000fe20000000f00 */
[----:B------:R-:W-:Y:S01]  /*3030*/  IMAD.MOV.U32 R18, RZ, RZ, 0x1 ;  /* 0x00000001ff127424 */ /* 0x000fe200078e00ff */
[----:B------:R-:W-:Y:S01]  /*3040*/  UMOV UR4, 0x9999999a ;  /* 0x9999999a00047882 */ /* 0x000fe20000000000 */
[----:B------:R-:W-:Y:S01]  /*3050*/  UMOV UR5, 0x40411999 ;  /* 0x4041199900057882 */ /* 0x000fe20000000000 */
[----:B------:R-:W-:Y:S01]  /*3060*/  FADD R3, R34, R3 ;  /* 0x0000000322037221 */ /* 0x000fe20000000000 */
[----:B------:R-:W-:Y:S04]  /*3070*/  BSSY.RECONVERGENT B1, `(.L_x_59) ;  /* 0x0000017000017945 */ /* 0x000fe80003800200 */
[----:B------:R1:W-:Y:S01]  /*3080*/  STG.E desc[UR8][R26.64+0xc], R3 ;  /* 0x00000c031a007986 */ /* 0x0003e2000c101908 */
        /* <DEDUP_REMOVED lines=10> */
[----:B------:R-:W-:-:S05]  /*3130*/  FFMA R8, RZ, 2.4418749809265136719, R37 ;  /* 0x401c47aeff087823 */ /* 0x000fca0000000025 */
[----:B------:R-:W-:-:S13]  /*3140*/  FSETP.GT.AND P0, PT, |R8|, 1.469367938527859385e-39, PT ;  /* 0x001000000800780b */ /* 0x000fda0003f04200 */
[----:B-1----:R-:W-:Y:S05]  /*3150*/  @P0 BRA P1, `(.L_x_60) ;  /* 0x0000000000200947 */ /* 0x002fea0000800000 */
[----:B------:R-:W-:Y:S01]  /*3160*/  IMAD.MOV.U32 R16, RZ, RZ, R18 ;  /* 0x000000ffff107224 */ /* 0x000fe200078e0012 */
[----:B------:R-:W-:Y:S01]  /*3170*/  MOV R3, R19 ;  /* 0x0000001300037202 */ /* 0x000fe20000000f00 */
[----:B------:R-:W-:Y:S01]  /*3180*/  IMAD.MOV.U32 R18, RZ, RZ, 0x147ae148 ;  /* 0x147ae148ff127424 */ /* 0x000fe200078e00ff */
[----:B------:R-:W-:Y:S01]  /*3190*/  MOV R8, 0x31c0 ;  /* 0x000031c000087802 */ /* 0x000fe20000000f00 */
[----:B------:R-:W-:-:S07]  /*31a0*/  IMAD.MOV.U32 R19, RZ, RZ, 0x401c47ae ;  /* 0x401c47aeff137424 */ /* 0x000fce00078e00ff */
[----:B------:R-:W-:Y:S05]  /*31b0*/  CALL.REL.NOINC `($__internal_1_$__cuda_sm20_div_rn_f64_full) ;  /* 0x0000008400d47944 */ /* 0x000fea0003c00000 */
[----:B------:R-:W-:Y:S01]  /*31c0*/  MOV R36, R16 ;  /* 0x0000001000247202 */ /* 0x000fe20000000f00 */
[----:B------:R-:W-:-:S07]  /*31d0*/  IMAD.MOV.U32 R37, RZ, RZ, R3 ;  /* 0x000000ffff257224 */ /* 0x000fce00078e0003 */
.L_x_60:
[----:B------:R-:W-:Y:S05]  /*31e0*/  BSYNC.RECONVERGENT B1 ;  /* 0x0000000000017941 */ /* 0x000fea0003800200 */
.L_x_59:
        /* <DEDUP_REMOVED lines=58> */
.L_x_62:
[----:B------:R-:W-:Y:S05]  /*3590*/  BSYNC.RECONVERGENT B0 ;  /* 0x0000000000007941 */ /* 0x000fea0003800200 */
.L_x_61:
        /* <DEDUP_REMOVED lines=18> */
.L_x_64:
[----:B------:R-:W-:Y:S05]  /*36c0*/  BSYNC.RECONVERGENT B1 ;  /* 0x0000000000017941 */ /* 0x000fea0003800200 */
.L_x_63:
[----:B------:R-:W0:Y:S01]  /*36d0*/  MUFU.RCP64H R19, -9.60999298095703125 ;  /* 0xc023385100137908 */ /* 0x000e220000001800 */
[----:B------:R-:W-:Y:S02]  /*36e0*/  HFMA2 R18, -RZ, RZ, 0, 5.9604644775390625e-08 ;  /* 0x00000001ff127431 */ /* 0x000fe400000001ff */
[----:B------:R-:W-:Y:S01]  /*36f0*/  IMAD.MOV.U32 R38, RZ, RZ, -0x147ae148 ;  /* 0xeb851eb8ff267424 */ /* 0x000fe200078e00ff */
        /* <DEDUP_REMOVED lines=16> */
[----:B------:R-:W-:-:S05]  /*3800*/  FFMA R3, RZ, -2.5503122806549072266, R41 ;  /* 0xc0233851ff037823 */ /* 0x000fca0000000029 */
        /* <DEDUP_REMOVED lines=10> */
.L_x_66:
[----:B------:R-:W-:Y:S05]  /*38b0*/  BSYNC.RECONVERGENT B1 ;  /* 0x0000000000017941 */ /* 0x000fea0003800200 */
.L_x_65:
        /* <DEDUP_REMOVED lines=56> */
[----:B------:R-:W-:-:S06]  /*3c40*/  @!P1 MOV R18, RZ ;  /* 0x000000ff00129202 */ /* 0x000fcc0000000f00 */
[----:B------:R-:W-:-:S11]  /*3c50*/  @!P1 DMUL R38, R36, R18 ;  /* 0x0000001224269228 */ /* 0x000fd60000000000 */
.L_x_68:
[----:B------:R-:W-:Y:S05]  /*3c60*/  BSYNC.RECONVERGENT B0 ;  /* 0x0000000000007941 */ /* 0x000fea0003800200 */
.L_x_67:
        /* <DEDUP_REMOVED lines=17> */
[----:B------:R-:W-:Y:S01]  /*3d80*/  IMAD.MOV.U32 R16, RZ, RZ, 0x66666666 ;  /* 0x66666666ff107424 */ /* 0x000fe200078e00ff */
[----:B------:R-:W-:Y:S02]  /*3d90*/  MOV R3, 0x40452666 ;  /* 0x4045266600037802 */ /* 0x000fe40000000f00 */
[----:B------:R-:W-:-:S07]  /*3da0*/  MOV R8, 0x3dc0 ;  /* 0x00003dc000087802 */ /* 0x000fce0000000f00 */
[----:B------:R-:W-:Y:S05]  /*3db0*/  CALL.REL.NOINC `($__internal_1_$__cuda_sm20_div_rn_f64_full) ;  /* 0x0000007800d47944 */ /* 0x000fea0003c00000 */
[----:B------:R-:W-:Y:S02]  /*3dc0*/  IMAD.MOV.U32 R38, RZ, RZ, R16 ;  /* 0x000000ffff267224 */ /* 0x000fe400078e0010 */
[----:B------:R-:W-:-:S07]  /*3dd0*/  IMAD.MOV.U32 R39, RZ, RZ, R3 ;  /* 0x000000ffff277224 */ /* 0x000fce00078e0003 */
.L_x_70:
[----:B------:R-:W-:Y:S05]  /*3de0*/  BSYNC.RECONVERGENT B1 ;  /* 0x0000000000017941 */ /* 0x000fea0003800200 */
.L_x_69:
[----:B------:R-:W0:Y:S01]  /*3df0*/  MUFU.RCP64H R19, 10.59999847412109375 ;  /* 0x4025333300137908 */ /* 0x000e220000001800 */
[----:B------:R-:W-:Y:S01]  /*3e00*/  MOV R36, 0x33333333 ;  /* 0x3333333300247802 */ /* 0x000fe20000000f00 */
        /* <DEDUP_REMOVED lines=15> */
[----:B------:R-:W-:-:S05]  /*3f00*/  FFMA R3, RZ, 2.5812499523162841797, R43 ;  /* 0x40253333ff037823 */ /* 0x000fca000000002b */
[----:B------:R-:W-:-:S13]  /*3f10*/  FSETP.GT.AND P0, PT, |R3|, 1.469367938527859385e-39, PT ;  /* 0x001000000300780b */ /* 0x000fda0003f04200 */
[----:B------:R-:W-:Y:S05]  /*3f20*/  @P0 BRA P1, `(.L_x_72) ;  /* 0x0000000000200947 */ /* 0x000fea0000800000 */
[----:B------:R-:W-:Y:S01]  /*3f30*/  MOV R16, R18 ;  /* 0x0000001200107202 */ /* 0x000fe20000000f00 */
[----:B------:R-:W-:Y:S01]  /*3f40*/  IMAD.MOV.U32 R3, RZ, RZ, R19 ;  /* 0x000000ffff037224 */ /* 0x000fe200078e0013 */
[----:B------:R-:W-:Y:S01]  /*3f50*/  MOV R19, 0x40253333 ;  /* 0x4025333300137802 */ /* 0x000fe20000000f00 */
[----:B------:R-:W-:Y:S01]  /*3f60*/  IMAD.MOV.U32 R18, RZ, RZ, 0x33333333 ;  /* 0x33333333ff127424 */ /* 0x000fe200078e00ff */
[----:B------:R-:W-:-:S07]  /*3f70*/  MOV R8, 0x3f90 ;  /* 0x00003f9000087802 */ /* 0x000fce0000000f00 */
[----:B------:R-:W-:Y:S05]  /*3f80*/  CALL.REL.NOINC `($__internal_1_$__cuda_sm20_div_rn_f64_full) ;  /* 0x0000007800607944 */ /* 0x000fea0003c00000 */
[----:B------:R-:W-:Y:S02]  /*3f90*/  IMAD.MOV.U32 R42, RZ, RZ, R16 ;  /* 0x000000ffff2a7224 */ /* 0x000fe400078e0010 */
[----:B------:R-:W-:-:S07]  /*3fa0*/  IMAD.MOV.U32 R43, RZ, RZ, R3 ;  /* 0x000000ffff2b7224 */ /* 0x000fce00078e0003 */
.L_x_72:
[----:B------:R-:W-:Y:S05]  /*3fb0*/  BSYNC.RECONVERGENT B1 ;  /* 0x0000000000017941 */ /* 0x000fea0003800200 */
.L_x_71:
[----:B------:R-:W-:Y:S01]  /*3fc0*/  MOV R36, 0x652b82fe ;  /* 0x652b82fe00247802 */ /* 0x000fe20000000f00 */
        /* <DEDUP_REMOVED lines=13> */
[----:B------:R-:W-:Y:S01]  /*40a0*/  MOV R19, 0x3e928af3 ;  /* 0x3e928af300137802 */ /* 0x000fe20000000f00 */
        /* <DEDUP_REMOVED lines=28> */
[----:B------:R-:W-:Y:S02]  /*4270*/  IMAD R41, R36, 0x100000, R19 ;  /* 0x0010000024297824 */ /* 0x000fe400078e0213 */
        /* <DEDUP_REMOVED lines=9> */
[----:B------:R-:W-:Y:S01]  /*4310*/  @!P1 IADD3 R36, PT, PT, R36, -R3, RZ ;  /* 0x8000000324249210 */ /* 0x000fe20007ffe0ff */
[----:B------:R-:W-:-:S03]  /*4320*/  @!P1 IMAD R37, R3, 0x100000, R19 ;  /* 0x0010000003259824 */ /* 0x000fc600078e0213 */
[----:B------:R-:W-:Y:S01]  /*4330*/  @!P1 LEA R19, R36, 0x3ff00000, 0x14 ;  /* 0x3ff0000024139811 */ /* 0x000fe200078ea0ff */
[----:B------:R-:W-:Y:S01]  /*4340*/  @!P1 IMAD.MOV.U32 R36, RZ, RZ, R18 ;  /* 0x000000ffff249224 */ /* 0x000fe200078e0012 */
[----:B------:R-:W-:-:S06]  /*4350*/  @!P1 MOV R18, RZ ;  /* 0x000000ff00129202 */ /* 0x000fcc0000000f00 */
[----:B------:R-:W-:-:S11]  /*4360*/  @!P1 DMUL R40, R36, R18 ;  /* 0x0000001224289228 */ /* 0x000fd60000000000 */
.L_x_74:
[----:B------:R-:W-:Y:S05]  /*4370*/  BSYNC.RECONVERGENT B0 ;  /* 0x0000000000007941 */ /* 0x000fea0003800200 */
.L_x_73:
        /* <DEDUP_REMOVED lines=17> */
[----:B------:R-:W-:Y:S01]  /*4490*/  IMAD.MOV.U32 R16, RZ, RZ, -0x33333333 ;  /* 0xcccccccdff107424 */ /* 0x000fe200078e00ff */
[----:B------:R-:W-:Y:S02]  /*44a0*/  MOV R3, 0xc0450ccc ;  /* 0xc0450ccc00037802 */ /* 0x000fe40000000f00 */
[----:B------:R-:W-:-:S07]  /*44b0*/  MOV R8, 0x44d0 ;  /* 0x000044d000087802 */ /* 0x000fce0000000f00 */
[----:B------:R-:W-:Y:S05]  /*44c0*/  CALL.REL.NOINC `($__internal_1_$__cuda_sm20_div_rn_f64_full) ;  /* 0x0000007400107944 */ /* 0x000fea0003c00000 */
[----:B------:R-:W-:Y:S02]  /*44d0*/  IMAD.MOV.U32 R36, RZ, RZ, R16 ;  /* 0x000000ffff247224 */ /* 0x000fe400078e0010 */
[----:B------:R-:W-:-:S07]  /*44e0*/  IMAD.MOV.U32 R37, RZ, RZ, R3 ;  /* 0x000000ffff257224 */ /* 0x000fce00078e0003 */
.L_x_76:
[----:B------:R-:W-:Y:S05]  /*44f0*/  BSYNC.RECONVERGENT B1 ;  /* 0x0000000000017941 */ /* 0x000fea0003800200 */
.L_x_75:
[----:B------:R-:W-:Y:S01]  /*4500*/  UMOV UR4, 0x66666666 ;  /* 0x6666666600047882 */ /* 0x000fe20000000000 */
[----:B------:R-:W-:Y:S01]  /*4510*/  UMOV UR5, 0x4045a666 ;  /* 0x4045a66600057882 */ /* 0x000fe20000000000 */
[----:B------:R-:W-:Y:S01]  /*4520*/  BSSY.RECONVERGENT B2, `(.L_x_77) ;  /* 0x0000012000027945 */ /* 0x000fe20003800200 */
[----:B------:R-:W-:Y:S01]  /*4530*/  DADD R38, -R38, UR4 ;  /* 0x0000000426267e29 */ /* 0x000fe20008000100 */
[----:B------:R-:W0:Y:S07]  /*4540*/  LDCU UR4, c[0x0][0x388] ;  /* 0x00007100ff0477ac */ /* 0x000e2e0008000800 */
[----:B------:R-:W-:-:S10]  /*4550*/  DADD R38, R38, R36 ;  /* 0x0000000026267229 */ /* 0x000fd40000000024 */
        /* <DEDUP_REMOVED lines=14> */
.L_x_78:
[----:B------:R-:W-:Y:S05]  /*4640*/  BSYNC.RECONVERGENT B2 ;  /* 0x0000000000027941 */ /* 0x000fea0003800200 */
.L_x_77:
[----:B------:R-:W0:Y:S01]  /*4650*/  MUFU.RCP64H R37, -17.5 ;  /* 0xc031800000257908 */ /* 0x000e220000001800 */
[----:B------:R-:W-:Y:S01]  /*4660*/  IMAD.MOV.U32 R18, RZ, RZ, 0x0 ;  /* 0x00000000ff127424 */ /* 0x000fe200078e00ff */
[----:B------:R-:W-:Y:S01]  /*4670*/  MOV R36, 0x1 ;  /* 0x0000000100247802 */ /* 0x000fe20000000f00 */
[----:B------:R-:W-:Y:S02]  /*4680*/  IMAD.MOV.U32 R19, RZ, RZ, 0x40318000 ;  /* 0x40318000ff137424 */ /* 0x000fe400078e00ff */
[----:B------:R-:W-:Y:S01]  /*4690*/  FADD R3, R32, R3 ;  /* 0x0000000320037221 */ /* 0x000fe20000000000 */
[----:B------:R-:W-:Y:S04]  /*46a0*/  BSSY.RECONVERGENT B1, `(.L_x_79) ;  /* 0x0000017000017945 */ /* 0x000fe80003800200 */
[----:B------:R1:W-:Y:S01]  /*46b0*/  STG.E desc[UR8][R26.64+0x10], R3 ;  /* 0x000010031a007986 */ /* 0x0003e2000c101908 */
[----:B0-----:R-:W-:-:S08]  /*46c0*/  DFMA R38, R36, R18, 1 ;  /* 0x3ff000002426742b */ /* 0x001fd00000000012 */
[----:B------:R-:W-:-:S08]  /*46d0*/  DFMA R38, R38, R38, R38 ;  /* 0x000000262626722b */ /* 0x000fd00000000026 */
[----:B------:R-:W-:-:S08]  /*46e0*/  DFMA R36, R36, R38, R36 ;  /* 0x000000262424722b */ /* 0x000fd00000000024 */
[----:B------:R-:W-:Y:S02]  /*46f0*/  DFMA R40, R36, R18, 1 ;  /* 0x3ff000002428742b */ /* 0x000fe40000000012 */
[----:B------:R-:W-:-:S06]  /*4700*/  DADD R18, R4, 23 ;  /* 0x4037000004127429 */ /* 0x000fcc0000000000 */
[----:B------:R-:W-:-:S04]  /*4710*/  DFMA R40, R36, R40, R36 ;  /* 0x000000282428722b */ /* 0x000fc80000000024 */
[----:B------:R-:W-:-:S04]  /*4720*/  FSETP.GEU.AND P1, PT, |R19|, 6.5827683646048100446e-37, PT ;  /* 0x036000001300780b */ /* 0x000fc80003f2e200 */
[----:B------:R-:W-:-:S08]  /*4730*/  DMUL R36, R18, R40 ;  /* 0x0000002812247228 */ /* 0x000fd00000000000 */
[----:B------:R-:W-:-:S08]  /*4740*/  DFMA R38, R36, 17.5, R18 ;  /* 0x403180002426782b */ /* 0x000fd00000000012 */
[----:B------:R-:W-:-:S10]  /*4750*/  DFMA R36, R40, R38, R36 ;  /* 0x000000262824722b */ /* 0x000fd40000000024 */
[----:B------:R-:W-:-:S05]  /*4760*/  FFMA R8, RZ, -2.7734375, R37 ;  /* 0xc0318000ff087823 */ /* 0x000fca0000000025 */
[----:B------:R-:W-:-:S13]  /*4770*/  FSETP.GT.AND P0, PT, |R8|, 1.469367938527859385e-39, PT ;  /* 0x001000000800780b */ /* 0x000fda0003f04200 */
[----:B-1----:R-:W-:Y:S05]  /*4780*/  @P0 BRA P1, `(.L_x_80) ;  /* 0x0000000000200947 */ /* 0x002fea0000800000 */
[----:B------:R-:W-:Y:S01]  /*4790*/  IMAD.MOV.U32 R16, RZ, RZ, R18 ;  /* 0x000000ffff107224 */ /* 0x000fe200078e0012 */
[----:B------:R-:W-:Y:S01]  /*47a0*/  MOV R18, RZ ;  /* 0x000000ff00127202 */ /* 0x000fe20000000f00 */
[----:B------:R-:W-:Y:S01]  /*47b0*/  IMAD.MOV.U32 R3, RZ, RZ, R19 ;  /* 0x000000ffff037224 */ /* 0x000fe200078e0013 */
[----:B------:R-:W-:Y:S01]  /*47c0*/  MOV R8, 0x47f0 ;  /* 0x000047f000087802 */ /* 0x000fe20000000f00 */
[----:B------:R-:W-:-:S07]  /*47d0*/  IMAD.MOV.U32 R19, RZ, RZ, -0x3fce8000 ;  /* 0xc0318000ff137424 */ /* 0x000fce00078e00ff */
[----:B------:R-:W-:Y:S05]  /*47e0*/  CALL.REL.NOINC `($__internal_1_$__cuda_sm20_div_rn_f64_full) ;  /* 0x0000007000487944 */ /* 0x000fea0003c00000 */
[----:B------:R-:W-:Y:S01]  /*47f0*/  IMAD.MOV.U32 R36, RZ, RZ, R16 ;  /* 0x000000ffff247224 */ /* 0x000fe200078e0010 */
[----:B------:R-:W-:-:S07]  /*4800*/  MOV R37, R3 ;  /* 0x0000000300257202 */ /* 0x000fce0000000f00 */
.L_x_80:
[----:B------:R-:W-:Y:S05]  /*4810*/  BSYNC.RECONVERGENT B1 ;  /* 0x0000000000017941 */ /* 0x000fea0003800200 */
.L_x_79:
        /* <DEDUP_REMOVED lines=58> */
.L_x_82:
[----:B------:R-:W-:Y:S05]  /*4bc0*/  BSYNC.RECONVERGENT B0 ;  /* 0x0000000000007941 */ /* 0x000fea0003800200 */
.L_x_81:
        /* <DEDUP_REMOVED lines=11> */
[----:B------:R-:W-:Y:S01]  /*4c80*/  LOP3.LUT R16, R19, 0x7fffffff, RZ, 0xc0, !PT ;  /* 0x7fffffff13107812 */ /* 0x000fe200078ec0ff */
[----:B------:R-:W-:Y:S01]  /*4c90*/  IMAD.MOV.U32 R3, RZ, RZ, R19 ;  /* 0x000000ffff037224 */ /* 0x000fe200078e0013 */
[----:B------:R-:W-:Y:S02]  /*4ca0*/  MOV R8, 0x4cd0 ;  /* 0x00004cd000087802 */ /* 0x000fe40000000f00 */
[----:B------:R-:W-:-:S07]  /*4cb0*/  IADD3 R16, PT, PT, R16, -0x100000, RZ ;  /* 0xfff0000010107810 */ /* 0x000fce0007ffe0ff */
[----:B------:R-:W-:Y:S05]  /*4cc0*/  CALL.REL.NOINC `($__internal_0_$__cuda_sm20_dblrcp_rn_slowpath_v3) ;  /* 0x0000006800607944 */ /* 0x000fea0003c00000 */
[----:B------:R-:W-:Y:S02]  /*4cd0*/  IMAD.MOV.U32 R32, RZ, RZ, R16 ;  /* 0x000000ffff207224 */ /* 0x000fe400078e0010 */
[----:B------:R-:W-:-:S07]  /*4ce0*/  IMAD.MOV.U32 R33, RZ, RZ, R19 ;  /* 0x000000ffff217224 */ /* 0x000fce00078e0013 */
.L_x_84:
[----:B------:R-:W-:Y:S05]  /*4cf0*/  BSYNC.RECONVERGENT B1 ;  /* 0x0000000000017941 */ /* 0x000fea0003800200 */
.L_x_83:
[----:B------:R-:W0:Y:S01]  /*4d00*/  MUFU.RCP64H R39, -23.79998779296875 ;  /* 0xc037cccc00277908 */ /* 0x000e220000001800 */
[----:B------:R-:W-:Y:S01]  /*4d10*/  MOV R36, 0xcccccccd ;  /* 0xcccccccd00247802 */ /* 0x000fe20000000f00 */
[----:B------:R-:W-:Y:S01]  /*4d20*/  IMAD.MOV.U32 R37, RZ, RZ, 0x4037cccc ;  /* 0x4037ccccff257424 */ /* 0x000fe200078e00ff */
[----:B------:R-:W-:Y:S01]  /*4d30*/  UMOV UR4, 0x33333333 ;  /* 0x3333333300047882 */ /* 0x000fe20000000000 */
[----:B------:R-:W-:Y:S01]  /*4d40*/  IMAD.MOV.U32 R38, RZ, RZ, 0x1 ;  /* 0x00000001ff267424 */ /* 0x000fe200078e00ff */
[----:B------:R-:W-:Y:S01]  /*4d50*/  UMOV UR5, 0x4049b333 ;  /* 0x4049b33300057882 */ /* 0x000fe20000000000 */
[----:B------:R-:W-:Y:S02]  /*4d60*/  BSSY.RECONVERGENT B1, `(.L_x_85) ;  /* 0x0000018000017945 */ /* 0x000fe40003800200 */
[----:B------:R-:W1:Y:S02]  /*4d70*/  F2F.F32.F64 R32, R32 ;  /* 0x0000002000207310 */ /* 0x000e640000301000 */
        /* <DEDUP_REMOVED lines=11> */
[----:B------:R-:W-:-:S05]  /*4e30*/  FFMA R3, RZ, -2.8718748092651367188, R39 ;  /* 0xc037ccccff037823 */ /* 0x000fca0000000027 */
[----:B------:R-:W-:-:S13]  /*4e40*/  FSETP.GT.AND P0, PT, |R3|, 1.469367938527859385e-39, PT ;  /* 0x001000000300780b */ /* 0x000fda0003f04200 */
[----:B------:R-:W-:Y:S05]  /*4e50*/  @P0 BRA P1, `(.L_x_86) ;  /* 0x0000000000200947 */ /* 0x000fea0000800000 */
[----:B------:R-:W-:Y:S01]  /*4e60*/  MOV R16, R18 ;  /* 0x0000001200107202 */ /* 0x000fe20000000f00 */
[----:B------:R-:W-:Y:S01]  /*4e70*/  IMAD.MOV.U32 R3, RZ, RZ, R19 ;  /* 0x000000ffff037224 */ /* 0x000fe200078e0013 */
[----:B------:R-:W-:Y:S01]  /*4e80*/  MOV R19, 0xc037cccc ;  /* 0xc037cccc00137802 */ /* 0x000fe20000000f00 */
[----:B------:R-:W-:Y:S01]  /*4e90*/  IMAD.MOV.U32 R18, RZ, RZ, -0x33333333 ;  /* 0xcccccccdff127424 */ /* 0x000fe200078e00ff */
[----:B------:R-:W-:-:S07]  /*4ea0*/  MOV R8, 0x4ec0 ;  /* 0x00004ec000087802 */ /* 0x000fce0000000f00 */
[----:B------:R-:W-:Y:S05]  /*4eb0*/  CALL.REL.NOINC `($__internal_1_$__cuda_sm20_div_rn_f64_full) ;  /* 0x0000006800947944 */ /* 0x000fea0003c00000 */
[----:B------:R-:W-:Y:S02]  /*4ec0*/  IMAD.MOV.U32 R38, RZ, RZ, R16 ;  /* 0x000000ffff267224 */ /* 0x000fe400078e0010 */
[----:B------:R-:W-:-:S07]  /*4ed0*/  IMAD.MOV.U32 R39, RZ, RZ, R3 ;  /* 0x000000ffff277224 */ /* 0x000fce00078e0003 */
.L_x_86:
[----:B------:R-:W-:Y:S05]  /*4ee0*/  BSYNC.RECONVERGENT B1 ;  /* 0x0000000000017941 */ /* 0x000fea0003800200 */
.L_x_85:
        /* <DEDUP_REMOVED lines=56> */
[----:B------:R-:W-:-:S06]  /*5270*/  @!P1 IMAD.MOV.U32 R18, RZ, RZ, RZ ;  /* 0x000000ffff129224 */ /* 0x000fcc00078e00ff */
[----:B------:R-:W-:-:S11]  /*5280*/  @!P1 DMUL R36, R32, R18 ;  /* 0x0000001220249228 */ /* 0x000fd60000000000 */
.L_x_88:
[----:B------:R-:W-:Y:S05]  /*5290*/  BSYNC.RECONVERGENT B0 ;  /* 0x0000000000007941 */ /* 0x000fea0003800200 */
.L_x_87:
[----:B------:R-:W-:Y:S01]  /*52a0*/  DADD R18, R36, 1 ;  /* 0x3ff0000024127429 */ /* 0x000fe20000000000 */
[----:B------:R-:W-:Y:S01]  /*52b0*/  MOV R32, 0x1 ;  /* 0x0000000100207802 */ /* 0x000fe20000000f00 */
[----:B------:R-:W-:Y:S01]  /*52c0*/  UMOV UR4, 0x66666666 ;  /* 0x6666666600047882 */ /* 0x000fe20000000000 */
        /* <DEDUP_REMOVED lines=14> */
[----:B------:R-:W-:Y:S01]  /*53b0*/  IMAD.MOV.U32 R16, RZ, RZ, 0x66666666 ;  /* 0x66666666ff107424 */ /* 0x000fe200078e00ff */
[----:B------:R-:W-:Y:S01]  /*53c0*/  MOV R8, 0x53f0 ;  /* 0x000053f000087802 */ /* 0x000fe20000000f00 */
[----:B------:R-:W-:-:S07]  /*53d0*/  IMAD.MOV.U32 R3, RZ, RZ, -0x3fcc999a ;  /* 0xc0336666ff037424 */ /* 0x000fce00078e00ff */
[----:B------:R-:W-:Y:S05]  /*53e0*/  CALL.REL.NOINC `($__internal_1_$__cuda_sm20_div_rn_f64_full) ;  /* 0x0000006400487944 */ /* 0x000fea0003c00000 */
[----:B------:R-:W-:Y:S01]  /*53f0*/  MOV R40, R16 ;  /* 0x0000001000287202 */ /* 0x000fe20000000f00 */
[----:B------:R-:W-:-:S07]  /*5400*/  IMAD.MOV.U32 R41, RZ, RZ, R3 ;  /* 0x000000ffff297224 */ /* 0x000fce00078e0003 */
.L_x_90:
[----:B------:R-:W-:Y:S05]  /*5410*/  BSYNC.RECONVERGENT B1 ;  /* 0x0000000000017941 */ /* 0x000fea0003800200 */
.L_x_89:
[----:B------:R-:W0:Y:S01]  /*5420*/  MUFU.RCP64H R19, -15.59999847412109375 ;  /* 0xc02f333300137908 */ /* 0x000e220000001800 */
[----:B------:R-:W-:Y:S02]  /*5430*/  HFMA2 R33, -RZ, RZ, 2.091796875, 0.2249755859375 ;  /* 0x402f3333ff217431 */ /* 0x000fe400000001ff */
[----:B------:R-:W-:Y:S01]  /*5440*/  IMAD.MOV.U32 R32, RZ, RZ, 0x33333333 ;  /* 0x33333333ff207424 */ /* 0x000fe200078e00ff */
[----:B------:R-:W-:Y:S01]  /*5450*/  UMOV UR4, 0x9999999a ;  /* 0x9999999a00047882 */ /* 0x000fe20000000000 */
[----:B------:R-:W-:Y:S01]  /*5460*/  IMAD.MOV.U32 R18, RZ, RZ, 0x1 ;  /* 0x00000001ff127424 */ /* 0x000fe200078e00ff */
[----:B------:R-:W-:Y:S01]  /*5470*/  UMOV UR5, 0x404f5999 ;  /* 0x404f599900057882 */ /* 0x000fe20000000000 */
[----:B------:R-:W-:Y:S04]  /*5480*/  BSSY.RECONVERGENT B1, `(.L_x_91) ;  /* 0x0000019000017945 */ /* 0x000fe80003800200 */
[----:B0-----:R-:W-:-:S08]  /*5490*/  DFMA R38, R18, R32, 1 ;  /* 0x3ff000001226742b */ /* 0x001fd00000000020 */
[----:B------:R-:W-:-:S08]  /*54a0*/  DFMA R38, R38, R38, R38 ;  /* 0x000000262626722b */ /* 0x000fd00000000026 */
[----:B------:R-:W-:Y:S02]  /*54b0*/  DFMA R38, R18, R38, R18 ;  /* 0x000000261226722b */ /* 0x000fe40000000012 */
[----:B------:R-:W-:Y:S01]  /*54c0*/  DADD R18, R4, UR4 ;  /* 0x0000000404127e29 */ /* 0x000fe20008000000 */
[----:B------:R-:W-:Y:S01]  /*54d0*/  UMOV UR4, 0x1eb851ec ;  /* 0x1eb851ec00047882 */ /* 0x000fe20000000000 */
[----:B------:R-:W-:-:S04]  /*54e0*/  UMOV UR5, 0x4015eb85 ;  /* 0x4015eb8500057882 */ /* 0x000fc80000000000 */
[----:B------:R-:W-:-:S04]  /*54f0*/  DFMA R36, R38, R32, 1 ;  /* 0x3ff000002624742b */ /* 0x000fc80000000020 */
[----:B------:R-:W-:-:S04]  /*5500*/  FSETP.GEU.AND P1, PT, |R19|, 6.5827683646048100446e-37, PT ;  /* 0x036000001300780b */ /* 0x000fc80003f2e200 */
[----:B------:R-:W-:-:S08]  /*5510*/  DFMA R36, R38, R36, R38 ;  /* 0x000000242624722b */ /* 0x000fd00000000026 */
[----:B------:R-:W-:-:S08]  /*5520*/  DMUL R4, R18, R36 ;  /* 0x0000002412047228 */ /* 0x000fd00000000000 */
[----:B------:R-:W-:-:S08]  /*5530*/  DFMA R32, R4, R32, R18 ;  /* 0x000000200420722b */ /* 0x000fd00000000012 */
[----:B------:R-:W-:Y:S02]  /*5540*/  DFMA R32, R36, R32, R4 ;  /* 0x000000202420722b */ /* 0x000fe40000000004 */
[----:B------:R-:W-:-:S08]  /*5550*/  DADD R4, R40, UR4 ;  /* 0x0000000428047e29 */ /* 0x000fd00008000000 */
[----:B------:R-:W-:-:S05]  /*5560*/  FFMA R3, RZ, -2.7374999523162841797, R33 ;  /* 0xc02f3333ff037823 */ /* 0x000fca0000000021 */
[----:B------:R-:W-:-:S13]  /*5570*/  FSETP.GT.AND P0, PT, |R3|, 1.469367938527859385e-39, PT ;  /* 0x001000000300780b */ /* 0x000fda0003f04200 */
[----:B------:R-:W-:Y:S05]  /*5580*/  @P0 BRA P1, `(.L_x_92) ;  /* 0x0000000000200947 */ /* 0x000fea0000800000 */
[----:B------:R-:W-:Y:S01]  /*5590*/  IMAD.MOV.U32 R16, RZ, RZ, R18 ;  /* 0x000000ffff107224 */ /* 0x000fe200078e0012 */
[----:B------:R-:W-:Y:S01]  /*55a0*/  MOV R3, R19 ;  /* 0x0000001300037202 */ /* 0x000fe20000000f00 */
[----:B------:R-:W-:Y:S01]  /*55b0*/  IMAD.MOV.U32 R18, RZ, RZ, 0x33333333 ;  /* 0x33333333ff127424 */ /* 0x000fe200078e00ff */
[----:B------:R-:W-:Y:S01]  /*55c0*/  MOV R8, 0x55f0 ;  /* 0x000055f000087802 */ /* 0x000fe20000000f00 */
[----:B------:R-:W-:-:S07]  /*55d0*/  IMAD.MOV.U32 R19, RZ, RZ, -0x3fd0cccd ;  /* 0xc02f3333ff137424 */ /* 0x000fce00078e00ff */
[----:B------:R-:W-:Y:S05]  /*55e0*/  CALL.REL.NOINC `($__internal_1_$__cuda_sm20_div_rn_f64_full) ;  /* 0x0000006000c87944 */ /* 0x000fea0003c00000 */
[----:B------:R-:W-:Y:S01]  /*55f0*/  MOV R32, R16 ;  /* 0x0000001000207202 */ /* 0x000fe20000000f00 */
[----:B------:R-:W-:-:S07]  /*5600*/  IMAD.MOV.U32 R33, RZ, RZ, R3 ;  /* 0x000000ffff217224 */ /* 0x000fce00078e0003 */
.L_x_92:
[----:B------:R-:W-:Y:S05]  /*5610*/  BSYNC.RECONVERGENT B1 ;  /* 0x0000000000017941 */ /* 0x000fea0003800200 */
.L_x_91:
        /* <DEDUP_REMOVED lines=58> */
.L_x_94:
[----:B------:R-:W-:Y:S05]  /*59c0*/  BSYNC.RECONVERGENT B0 ;  /* 0x0000000000007941 */ /* 0x000fea0003800200 */
.L_x_93:
[----:B------:R-:W-:Y:S01]  /*59d0*/  DADD R18, R38, 1 ;  /* 0x3ff0000026127429 */ /* 0x000fe20000000000 */
[----:B------:R-:W-:Y:S01]  /*59e0*/  IMAD.MOV.U32 R32, RZ, RZ, 0x1 ;  /* 0x00000001ff207424 */ /* 0x000fe200078e00ff */
        /* <DEDUP_REMOVED lines=21> */
.L_x_96:
[----:B------:R-:W-:Y:S05]  /*5b40*/  BSYNC.RECONVERGENT B1 ;  /* 0x0000000000017941 */ /* 0x000fea0003800200 */
.L_x_95:
[----:B------:R-:W-:Y:S01]  /*5b50*/  UMOV UR4, 0x9999999a ;  /* 0x9999999a00047882 */ /* 0x000fe20000000000 */
[----:B------:R-:W-:Y:S01]  /*5b60*/  UMOV UR5, 0x3fc99999 ;  /* 0x3fc9999900057882 */ /* 0x000fe20000000000 */
[----:B------:R-:W-:Y:S01]  /*5b70*/  BSSY.RECONVERGENT B2, `(.L_x_97) ;  /* 0x0000011000027945 */ /* 0x000fe20003800200 */
[----:B------:R-:W-:Y:S01]  /*5b80*/  DFMA R4, R4, UR4, R32 ;  /* 0x0000000404047c2b */ /* 0x000fe20008000020 */
        /* <DEDUP_REMOVED lines=15> */
.L_x_98:
[----:B------:R-:W-:Y:S05]  /*5c80*/  BSYNC.RECONVERGENT B2 ;  /* 0x0000000000027941 */ /* 0x000fea0003800200 */
.L_x_97:
[----:B------:R-:W0:Y:S01]  /*5c90*/  MUFU.RCP64H R19, -5 ;  /* 0xc014000000137908 */ /* 0x000e220000001800 */
        /* <DEDUP_REMOVED lines=9> */
[C---:B------:R-:W-:Y:S01]  /*5d30*/  DFMA R32, R18.reuse, R4, 1 ;  /* 0x3ff000001220742b */ /* 0x040fe20000000004 */
[----:B------:R-:W0:Y:S07]  /*5d40*/  F2F.F64.F32 R4, R17 ;  /* 0x0000001100047310 */ /* 0x000e2e0000201800 */
[----:B------:R-:W-:-:S08]  /*5d50*/  DFMA R18, R18, R32, R18 ;  /* 0x000000201212722b */ /* 0x000fd00000000012 */
[----:B0-----:R-:W-:Y:S01]  /*5d60*/  DMUL R36, R4, R18 ;  /* 0x0000001204247228 */ /* 0x001fe20000000000 */
[----:B------:R-:W-:-:S07]  /*5d70*/  FSETP.GEU.AND P1, PT, |R5|, 6.5827683646048100446e-37, PT ;  /* 0x036000000500780b */ /* 0x000fce0003f2e200 */
[----:B------:R-:W-:-:S08]  /*5d80*/  DFMA R32, R36, 5, R4 ;  /* 0x401400002420782b */ /* 0x000fd00000000004 */
[----:B------:R-:W-:-:S10]  /*5d90*/  DFMA R18, R18, R32, R36 ;  /* 0x000000201212722b */ /* 0x000fd40000000024 */
[----:B------:R-:W-:-:S05]  /*5da0*/  FFMA R8, RZ, -2.3125, R19 ;  /* 0xc0140000ff087823 */ /* 0x000fca0000000013 */
[----:B------:R-:W-:-:S13]  /*5db0*/  FSETP.GT.AND P0, PT, |R8|, 1.469367938527859385e-39, PT ;  /* 0x001000000800780b */ /* 0x000fda0003f04200 */
[----:B-1----:R-:W-:Y:S05]  /*5dc0*/  @P0 BRA P1, `(.L_x_100) ;  /* 0x0000000000200947 */ /* 0x002fea0000800000 */
[----:B------:R-:W-:Y:S01]  /*5dd0*/  IMAD.MOV.U32 R16, RZ, RZ, R4 ;  /* 0x000000ffff107224 */ /* 0x000fe200078e0004 */
[----:B------:R-:W-:Y:S01]  /*5de0*/  MOV R3, R5 ;  /* 0x0000000500037202 */ /* 0x000fe20000000f00 */
[----:B------:R-:W-:Y:S01]  /*5df0*/  IMAD.MOV.U32 R18, RZ, RZ, RZ ;  /* 0x000000ffff127224 */ /* 0x000fe200078e00ff */
[----:B------:R-:W-:Y:S01]  /*5e00*/  MOV R8, 0x5e30 ;  /* 0x00005e3000087802 */ /* 0x000fe20000000f00 */
[----:B------:R-:W-:-:S07]  /*5e10*/  IMAD.MOV.U32 R19, RZ, RZ, -0x3fec0000 ;  /* 0xc0140000ff137424 */ /* 0x000fce00078e00ff */
[----:B------:R-:W-:Y:S05]  /*5e20*/  CALL.REL.NOINC `($__internal_1_$__cuda_sm20_div_rn_f64_full) ;  /* 0x0000005800b87944 */ /* 0x000fea0003c00000 */
[----:B------:R-:W-:Y:S01]  /*5e30*/  MOV R18, R16 ;  /* 0x0000001000127202 */ /* 0x000fe20000000f00 */
[----:B------:R-:W-:-:S07]  /*5e40*/  IMAD.MOV.U32 R19, RZ, RZ, R3 ;  /* 0x000000ffff137224 */ /* 0x000fce00078e0003 */
.L_x_100:
[----:B------:R-:W-:Y:S05]  /*5e50*/  BSYNC.RECONVERGENT B1 ;  /* 0x0000000000017941 */ /* 0x000fea0003800200 */
.L_x_99:
        /* <DEDUP_REMOVED lines=58> */
.L_x_102:
[----:B------:R-:W-:Y:S05]  /*6200*/  BSYNC.RECONVERGENT B0 ;  /* 0x0000000000007941 */ /* 0x000fea0003800200 */
.L_x_101:
        /* <DEDUP_REMOVED lines=18> */
.L_x_104:
[----:B------:R-:W-:Y:S05]  /*6330*/  BSYNC.RECONVERGENT B1 ;  /* 0x0000000000017941 */ /* 0x000fea0003800200 */
.L_x_103:
[----:B------:R-:W0:Y:S01]  /*6340*/  LDC R19, c[0x0][0x388] ;  /* 0x0000e200ff137b82 */ /* 0x000e220000000800 */
[----:B------:R-:W1:Y:S01]  /*6350*/  F2F.F32.F64 R37, R36 ;  /* 0x0000002400257310 */ /* 0x000e620000301000 */
[----:B------:R-:W-:Y:S01]  /*6360*/  BSSY.RECONVERGENT B2, `(.L_x_105) ;  /* 0x000000f000027945 */ /* 0x000fe20003800200 */
[----:B-1----:R-:W-:Y:S01]  /*6370*/  FADD R8, -R28, R37 ;  /* 0x000000251c087221 */ /* 0x002fe20000000100 */
[----:B0-----:R-:W-:-:S03]  /*6380*/  FADD R32, R19, 1 ;  /* 0x3f80000013207421 */ /* 0x001fc60000000000 */
[----:B------:R-:W-:Y:S02]  /*6390*/  FMUL R8, R8, R19 ;  /* 0x0000001308087220 */ /* 0x000fe40000400000 */
        /* <DEDUP_REMOVED lines=11> */
.L_x_106:
[----:B------:R-:W-:Y:S05]  /*6450*/  BSYNC.RECONVERGENT B2 ;  /* 0x0000000000027941 */ /* 0x000fea0003800200 */
.L_x_105:
[----:B------:R-:W2:Y:S01]  /*6460*/  LDG.E R38, desc[UR8][R26.64+0x1c] ;  /* 0x00001c081a267981 */ /* 0x000ea2000c1e1900 */
[----:B------:R-:W-:Y:S01]  /*6470*/  UMOV UR4, 0x9999999a ;  /* 0x9999999a00047882 */ /* 0x000fe20000000000 */
[----:B------:R-:W-:Y:S01]  /*6480*/  UMOV UR5, 0x3fb99999 ;  /* 0x3fb9999900057882 */ /* 0x000fe20000000000 */
[----:B------:R-:W-:Y:S01]  /*6490*/  FADD R25, R28, R3 ;  /* 0x000000031c197221 */ /* 0x000fe20000000000 */
[----:B------:R-:W-:Y:S01]  /*64a0*/  UMOV UR6, UR5 ;  /* 0x0000000500067c82 */ /* 0x000fe20008000000 */
[----:B------:R-:W-:Y:S01]  /*64b0*/  BSSY.RECONVERGENT B0, `(.L_x_107) ;  /* 0x000005d000007945 */ /* 0x000fe20003800200 */
[----:B------:R-:W-:Y:S02]  /*64c0*/  IMAD.U32 R16, RZ, RZ, UR6 ;  /* 0x00000006ff107e24 */ /* 0x000fe4000f8e00ff */
[----:B------:R0:W-:Y:S01]  /*64d0*/  STG.E desc[UR8][R26.64+0x18], R25 ;  /* 0x000018191a007986 */ /* 0x0001e2000c101908 */
[----:B--2---:R-:W1:Y:S02]  /*64e0*/  F2F.F64.F32 R38, R38 ;  /* 0x0000002600267310 */ /* 0x004e640000201800 */
[----:B-1----:R-:W-:Y:S01]  /*64f0*/  DSETP.MAX.AND P0, P1, R38, UR4, PT ;  /* 0x0000000426007e2a */ /* 0x002fe2000b90f000 */
[----:B------:R-:W-:-:S05]  /*6500*/  MOV R8, R39 ;  /* 0x0000002700087202 */ /* 0x000fca0000000f00 */
[----:B------:R-:W-:Y:S01]  /*6510*/  FSEL R37, R8, UR6, P0 ;  /* 0x0000000608257c08 */ /* 0x000fe20008000000 */
[----:B------:R-:W-:-:S05]  /*6520*/  IMAD.MOV.U32 R8, RZ, RZ, R38 ;  /* 0x000000ffff087224 */ /* 0x000fca00078e0026 */
[----:B------:R-:W-:Y:S02]  /*6530*/  SEL R36, R8, UR4, P0 ;  /* 0x0000000408247c07 */ /* 0x000fe40008000000 */
[----:B------:R-:W-:-:S03]  /*6540*/  @P1 LOP3.LUT R37, R16, 0x80000, RZ, 0xfc, !PT ;  /* 0x0008000010251812 */ /* 0x000fc600078efcff */
[----:B------:R-:W-:Y:S01]  /*6550*/  IMAD.MOV.U32 R18, RZ, RZ, R36 ;  /* 0x000000ffff127224 */ /* 0x000fe200078e0024 */
[----:B------:R-:W-:Y:S01]  /*6560*/  ISETP.GT.AND P0, PT, R37, 0xfffff, PT ;  /* 0x000fffff2500780c */ /* 0x000fe20003f04270 */
[----:B------:R-:W-:Y:S01]  /*6570*/  IMAD.MOV.U32 R8, RZ, RZ, R37 ;  /* 0x000000ffff087224 */ /* 0x000fe200078e0025 */
[----:B------:R-:W-:-:S11]  /*6580*/  MOV R19, R37 ;  /* 0x0000002500137202 */ /* 0x000fd60000000f00 */
[----:B------:R-:W-:-:S10]  /*6590*/  @!P0 DMUL R18, R18, 1.80143985094819840000e+16 ;  /* 0x4350000012128828 */ /* 0x000fd40000000000 */
[----:B------:R-:W-:Y:S01]  /*65a0*/  @!P0 IMAD.MOV.U32 R8, RZ, RZ, R19 ;  /* 0x000000ffff088224 */ /* 0x000fe200078e0013 */
[----:B------:R-:W-:-:S04]  /*65b0*/  @!P0 MOV R36, R18 ;  /* 0x0000001200248202 */ /* 0x000fc80000000f00 */
[----:B------:R-:W-:-:S04]  /*65c0*/  IADD3 R3, PT, PT, R8, -0x1, RZ ;  /* 0xffffffff08037810 */ /* 0x000fc80007ffe0ff */
[----:B------:R-:W-:Y:S01]  /*65d0*/  ISETP.GT.U32.AND P1, PT, R3, 0x7feffffe, PT ;  /* 0x7feffffe0300780c */ /* 0x000fe20003f24070 */
[----:B------:R-:W-:Y:S02]  /*65e0*/  IMAD.MOV.U32 R3, RZ, RZ, -0x3ff ;  /* 0xfffffc01ff037424 */ /* 0x000fe400078e00ff */
[----:B------:R-:W-:-:S10]  /*65f0*/  @!P0 IMAD.MOV.U32 R3, RZ, RZ, -0x435 ;  /* 0xfffffbcbff038424 */ /* 0x000fd400078e00ff */
[----:B0-----:R-:W-:Y:S05]  /*6600*/  @P1 BRA `(.L_x_108) ;  /* 0x0000000400041947 */ /* 0x001fea0003800000 */
[----:B------:R-:W-:Y:S01]  /*6610*/  LOP3.LUT R16, R8, 0xfffff, RZ, 0xc0, !PT ;  /* 0x000fffff08107812 */ /* 0x000fe200078ec0ff */
[----:B------:R-:W-:Y:S01]  /*6620*/  IMAD.MOV.U32 R18, RZ, RZ, R36 ;  /* 0x000000ffff127224 */ /* 0x000fe200078e0024 */
[----:B------:R-:W-:Y:S01]  /*6630*/  UMOV UR4, 0x3ae80f1e ;  /* 0x3ae80f1e00047882 */ /* 0x000fe20000000000 */
[----:B------:R-:W-:Y:S01]  /*6640*/  IMAD.MOV.U32 R48, RZ, RZ, RZ ;  /* 0x000000ffff307224 */ /* 0x000fe200078e00ff */
[----:B------:R-:W-:Y:S01]  /*6650*/  LOP3.LUT R19, R16, 0x3ff00000, RZ, 0xfc, !PT ;  /* 0x3ff0000010137812 */ /* 0x000fe200078efcff */
[----:B------:R-:W-:Y:S01]  /*6660*/  UMOV UR5, 0x3eb1380b ;  /* 0x3eb1380b00057882 */ /* 0x000fe20000000000 */
[----:B------:R-:W-:Y:S01]  /*6670*/  LEA.HI R3, R8, R3, RZ, 0xc ;  /* 0x0000000308037211 */ /* 0x000fe200078f60ff */
[----:B------:R-:W-:Y:S01]  /*6680*/  UMOV UR6, 0x80000000 ;  /* 0x8000000000067882 */ /* 0x000fe20000000000 */
[----:B------:R-:W-:Y:S01]  /*6690*/  ISETP.GE.U32.AND P0, PT, R19, 0x3ff6a09f, PT ;  /* 0x3ff6a09f1300780c */ /* 0x000fe20003f06070 */
[----:B------:R-:W-:-:S12]  /*66a0*/  UMOV UR7, 0x43300000 ;  /* 0x4330000000077882 */ /* 0x000fd80000000000 */
[----:B------:R-:W-:Y:S02]  /*66b0*/  @P0 VIADD R25, R19, 0xfff00000 ;  /* 0xfff0000013190836 */ /* 0x000fe40000000000 */
[----:B------:R-:W-:-:S03]  /*66c0*/  @P0 VIADD R3, R3, 0x1 ;  /* 0x0000000103030836 */ /* 0x000fc60000000000 */
[----:B------:R-:W-:-:S06]  /*66d0*/  @P0 MOV R19, R25 ;  /* 0x0000001900130202 */ /* 0x000fcc0000000f00 */
[C---:B------:R-:W-:Y:S02]  /*66e0*/  DADD R36, R18.reuse, 1 ;  /* 0x3ff0000012247429 */ /* 0x040fe40000000000 */
[----:B------:R-:W-:-:S04]  /*66f0*/  DADD R18, R18, -1 ;  /* 0xbff0000012127429 */ /* 0x000fc80000000000 */
[----:B------:R-:W0:Y:S02]  /*6700*/  MUFU.RCP64H R49, R37 ;  /* 0x0000002500317308 */ /* 0x000e240000001800 */
[----:B0-----:R-:W-:-:S08]  /*6710*/  DFMA R28, -R36, R48, 1 ;  /* 0x3ff00000241c742b */ /* 0x001fd00000000130 */
[----:B------:R-:W-:-:S08]  /*6720*/  DFMA R28, R28, R28, R28 ;  /* 0x0000001c1c1c722b */ /* 0x000fd0000000001c */
[----:B------:R-:W-:Y:S01]  /*6730*/  DFMA R48, R48, R28, R48 ;  /* 0x0000001c3030722b */ /* 0x000fe20000000030 */
[----:B------:R-:W-:Y:S01]  /*6740*/  IMAD.MOV.U32 R28, RZ, RZ, -0x748574fc ;  /* 0x8b7a8b04ff1c7424 */ /* 0x000fe200078e00ff */
[----:B------:R-:W-:-:S06]  /*6750*/  MOV R29, 0x3ed0ee25 ;  /* 0x3ed0ee25001d7802 */ /* 0x000fcc0000000f00 */
[----:B------:R-:W-:-:S08]  /*6760*/  DMUL R46, R18, R48 ;  /* 0x00000030122e7228 */ /* 0x000fd00000000000 */
[----:B------:R-:W-:-:S08]  /*6770*/  DFMA R46, R18, R48, R46 ;  /* 0x00000030122e722b */ /* 0x000fd0000000002e */
[----:B------:R-:W-:Y:S02]  /*6780*/  DMUL R44, R46, R46 ;  /* 0x0000002e2e2c7228 */ /* 0x000fe40000000000 */
[----:B------:R-:W-:-:S06]  /*6790*/  DADD R36, R18, -R46 ;  /* 0x0000000012247229 */ /* 0x000fcc000000082e */
[----:B------:R-:W-:Y:S01]  /*67a0*/  DFMA R28, R44, UR4, R28 ;  /* 0x000000042c1c7c2b */ /* 0x000fe2000800001c */
[----:B------:R-:W-:Y:S01]  /*67b0*/  UMOV UR4, 0x9f02676f ;  /* 0x9f02676f00047882 */ /* 0x000fe20000000000 */
[----:B------:R-:W-:Y:S01]  /*67c0*/  UMOV UR5, 0x3ef3b266 ;  /* 0x3ef3b26600057882 */ /* 0x000fe20000000000 */
[----:B------:R-:W-:-:S05]  /*67d0*/  DADD R36, R36, R36 ;  /* 0x0000000024247229 */ /* 0x000fca0000000024 */
[----:B------:R-:W-:Y:S01]  /*67e0*/  DFMA R42, R44, R28, UR4 ;  /* 0x000000042c2a7e2b */ /* 0x000fe2000800001c */
[----:B------:R-:W-:Y:S01]  /*67f0*/  UMOV UR4, 0xa9ab0956 ;  /* 0xa9ab095600047882 */ /* 0x000fe20000000000 */
[----:B------:R-:W-:Y:S01]  /*6800*/  UMOV UR5, 0x3f1745cb ;  /* 0x3f1745cb00057882 */ /* 0x000fe20000000000 */
[----:B------:R-:W-:Y:S01]  /*6810*/  LOP3.LUT R28, R3, 0x80000000, RZ, 0x3c, !PT ;  /* 0x80000000031c7812 */ /* 0x000fe200078e3cff */
[----:B------:R-:W-:Y:S01]  /*6820*/  IMAD.MOV.U32 R29, RZ, RZ, 0x43300000 ;  /* 0x43300000ff1d7424 */ /* 0x000fe200078e00ff */
[----:B------:R-:W-:-:S03]  /*6830*/  DFMA R36, R18, -R46, R36 ;  /* 0x8000002e1224722b */ /* 0x000fc60000000024 */
[----:B------:R-:W-:Y:S01]  /*6840*/  DFMA R42, R44, R42, UR4 ;  /* 0x000000042c2a7e2b */ /* 0x000fe2000800002a */
[----:B------:R-:W-:Y:S01]  /*6850*/  UMOV UR4, 0x2d1b5154 ;  /* 0x2d1b515400047882 */ /* 0x000fe20000000000 */
[----:B------:R-:W-:Y:S01]  /*6860*/  UMOV UR5, 0x3f3c71c7 ;  /* 0x3f3c71c700057882 */ /* 0x000fe20000000000 */
[----:B------:R-:W-:Y:S01]  /*6870*/  DADD R28, R28, -UR6 ;  /* 0x800000061c1c7e29 */ /* 0x000fe20008000000 */
[----:B------:R-:W-:Y:S01]  /*6880*/  UMOV UR6, 0xfefa39ef ;  /* 0xfefa39ef00067882 */ /* 0x000fe20000000000 */
[----:B------:R-:W-:Y:S01]  /*6890*/  UMOV UR7, 0x3fe62e42 ;  /* 0x3fe62e4200077882 */ /* 0x000fe20000000000 */
[----:B------:R-:W-:Y:S02]  /*68a0*/  DMUL R36, R48, R36 ;  /* 0x0000002430247228 */ /* 0x000fe40000000000 */
[----:B------:R-:W-:Y:S01]  /*68b0*/  DFMA R42, R44, R42, UR4 ;  /* 0x000000042c2a7e2b */ /* 0x000fe2000800002a */
[----:B------:R-:W-:Y:S01]  /*68c0*/  UMOV UR4, 0x923be72d ;  /* 0x923be72d00047882 */ /* 0x000fe20000000000 */
[----:B------:R-:W-:Y:S01]  /*68d0*/  UMOV UR5, 0x3f624924 ;  /* 0x3f62492400057882 */ /* 0x000fe20000000000 */
[----:B------:R-:W-:-:S05]  /*68e0*/  DFMA R18, R28, UR6, R46 ;  /* 0x000000061c127c2b */ /* 0x000fca000800002e */
        /* <DEDUP_REMOVED lines=8> */
[----:B------:R-:W-:Y:S02]  /*6970*/  UMOV UR5, 0x3fe62e42 ;  /* 0x3fe62e4200057882 */ /* 0x000fe40000000000 */
[----:B------:R-:W-:Y:S01]  /*6980*/  DFMA R40, R28, -UR4, R18 ;  /* 0x800000041c287c2b */ /* 0x000fe20008000012 */
[----:B------:R-:W-:Y:S01]  /*6990*/  UMOV UR4, 0x3b39803f ;  /* 0x3b39803f00047882 */ /* 0x000fe20000000000 */
[----:B------:R-:W-:Y:S02]  /*69a0*/  UMOV UR5, 0x3c7abc9e ;  /* 0x3c7abc9e00057882 */ /* 0x000fe40000000000 */
[----:B------:R-:W-:-:S04]  /*69b0*/  DMUL R42, R44, R42 ;  /* 0x0000002a2c2a7228 */ /* 0x000fc80000000000 */
[----:B------:R-:W-:-:S04]  /*69c0*/  DADD R40, -R46, R40 ;  /* 0x000000002e287229 */ /* 0x000fc80000000128 */
[----:B------:R-:W-:-:S08]  /*69d0*/  DFMA R36, R46, R42, R36 ;  /* 0x0000002a2e24722b */ /* 0x000fd00000000024 */
[----:B------:R-:W-:-:S08]  /*69e0*/  DADD R36, R36, -R40 ;  /* 0x0000000024247229 */ /* 0x000fd00000000828 */
[----:B------:R-:W-:-:S08]  /*69f0*/  DFMA R36, R28, UR4, R36 ;  /* 0x000000041c247c2b */ /* 0x000fd00008000024 */
[----:B------:R-:W-:Y:S01]  /*6a00*/  DADD R36, R18, R36 ;  /* 0x0000000012247229 */ /* 0x000fe20000000024 */
[----:B------:R-:W-:Y:S10]  /*6a10*/  BRA `(.L_x_109) ;  /* 0x0000000000187947 */ /* 0x000ff40003800000 */
.L_x_108:
[----:B------:R-:W-:Y:S01]  /*6a20*/  MOV R28, 0x0 ;  /* 0x00000000001c7802 */ /* 0x000fe20000000f00 */
[----:B------:R-:W-:Y:S01]  /*6a30*/  IMAD.MOV.U32 R29, RZ, RZ, 0x7ff00000 ;  /* 0x7ff00000ff1d7424 */ /* 0x000fe200078e00ff */
[----:B------:R-:W-:-:S05]  /*6a40*/  LOP3.LUT P0, RZ, R19, 0x7fffffff, RZ, 0xc0, !PT ;  /* 0x7fffffff13ff7812 */ /* 0x000fca000780c0ff */
[----:B------:R-:W-:-:S10]  /*6a50*/  DFMA R28, R18, R28, +INF ;  /* 0x7ff00000121c742b */ /* 0x000fd4000000001c */
[----:B------:R-:W-:Y:S02]  /*6a60*/  FSEL R36, R28, RZ, P0 ;  /* 0x000000ff1c247208 */ /* 0x000fe40000000000 */
[----:B------:R-:W-:-:S07]  /*6a70*/  FSEL R37, R29, -QNAN , P0 ;  /* 0xfff000001d257808 */ /* 0x000fce0000000000 */
.L_x_109:
[----:B------:R-:W-:Y:S05]  /*6a80*/  BSYNC.RECONVERGENT B0 ;  /* 0x0000000000007941 */ /* 0x000fea0003800200 */
.L_x_107:
[----:B------:R-:W0:Y:S01]  /*6a90*/  MUFU.RCP64H R29, 13 ;  /* 0x402a0000001d7908 */ /* 0x000e220000001800 */
[----:B------:R-:W-:Y:S01]  /*6aa0*/  IMAD.MOV.U32 R40, RZ, RZ, 0x0 ;  /* 0x00000000ff287424 */ /* 0x000fe200078e00ff */
[----:B------:R-:W-:Y:S01]  /*6ab0*/  MOV R41, 0x403e0000 ;  /* 0x403e000000297802 */ /* 0x000fe20000000f00 */
[----:B------:R-:W-:Y:S02]  /*6ac0*/  HFMA2 R19, -RZ, RZ, 2.08203125, 0 ;  /* 0x402a0000ff137431 */ /* 0x000fe400000001ff */
[----:B------:R-:W-:Y:S01]  /*6ad0*/  IMAD.MOV.U32 R18, RZ, RZ, 0x0 ;  /* 0x00000000ff127424 */ /* 0x000fe200078e00ff */
[----:B------:R-:W-:Y:S01]  /*6ae0*/  BSSY.RECONVERGENT B1, `(.L_x_110) ;  /* 0x000001a000017945 */ /* 0x000fe20003800200 */
[----:B------:R-:W-:Y:S01]  /*6af0*/  IMAD.MOV.U32 R28, RZ, RZ, 0x1 ;  /* 0x00000001ff1c7424 */ /* 0x000fe200078e00ff */
[----:B------:R-:W-:-:S05]  /*6b00*/  DFMA R40, R36, -R40, 72 ;  /* 0x405200002428742b */ /* 0x000fca0000000828 */
[----:B0-----:R-:W-:-:S05]  /*6b10*/  DFMA R36, R28, -R18, 1 ;  /* 0x3ff000001c24742b */ /* 0x001fca0000000812 */
[----:B------:R-:W0:Y:S03]  /*6b20*/  F2F.F32.F64 R40, R40 ;  /* 0x0000002800287310 */ /* 0x000e260000301000 */
[----:B------:R-:W-:-:S08]  /*6b30*/  DFMA R36, R36, R36, R36 ;  /* 0x000000242424722b */ /* 0x000fd00000000024 */
[----:B------:R-:W-:Y:S01]  /*6b40*/  DFMA R36, R28, R36, R28 ;  /* 0x000000241c24722b */ /* 0x000fe2000000001c */
[----:B0-----:R-:W-:-:S07]  /*6b50*/  FADD R28, -R17, R40 ;  /* 0x00000028111c7221 */ /* 0x001fce0000000100 */
[C---:B------:R-:W-:Y:S01]  /*6b60*/  DFMA R18, R36.reuse, -R18, 1 ;  /* 0x3ff000002412742b */ /* 0x040fe20000000812 */
[----:B------:R-:W0:Y:S07]  /*6b70*/  F2F.F64.F32 R28, R28 ;  /* 0x0000001c001c7310 */ /* 0x000e2e0000201800 */
[----:B------:R-:W-:-:S08]  /*6b80*/  DFMA R18, R36, R18, R36 ;  /* 0x000000122412722b */ /* 0x000fd00000000024 */
[----:B0-----:R-:W-:Y:S01]  /*6b90*/  DMUL R36, R28, R18 ;  /* 0x000000121c247228 */ /* 0x001fe20000000000 */
[----:B------:R-:W-:-:S07]  /*6ba0*/  FSETP.GEU.AND P1, PT, |R29|, 6.5827683646048100446e-37, PT ;  /* 0x036000001d00780b */ /* 0x000fce0003f2e200 */
[----:B------:R-:W-:-:S08]  /*6bb0*/  DFMA R42, R36, -13, R28 ;  /* 0xc02a0000242a782b */ /* 0x000fd0000000001c */
[----:B------:R-:W-:-:S10]  /*6bc0*/  DFMA R18, R18, R42, R36 ;  /* 0x0000002a1212722b */ /* 0x000fd40000000024 */
[----:B------:R-:W-:-:S05]  /*6bd0*/  FFMA R3, RZ, 2.65625, R19 ;  /* 0x402a0000ff037823 */ /* 0x000fca0000000013 */
[----:B------:R-:W-:-:S13]  /*6be0*/  FSETP.GT.AND P0, PT, |R3|, 1.469367938527859385e-39, PT ;  /* 0x001000000300780b */ /* 0x000fda0003f04200 */
[----:B------:R-:W-:Y:S05]  /*6bf0*/  @P0 BRA P1, `(.L_x_111) ;  /* 0x0000000000200947 */ /* 0x000fea0000800000 */
[----:B------:R-:W-:Y:S01]  /*6c00*/  MOV R16, R28 ;  /* 0x0000001c00107202 */ /* 0x000fe20000000f00 */
[----:B------:R-:W-:Y:S01]  /*6c10*/  IMAD.MOV.U32 R3, RZ, RZ, R29 ;  /* 0x000000ffff037224 */ /* 0x000fe200078e001d */
[----:B------:R-:W-:Y:S01]  /*6c20*/  MOV R18, RZ ;  /* 0x000000ff00127202 */ /* 0x000fe20000000f00 */
[----:B------:R-:W-:Y:S01]  /*6c30*/  IMAD.MOV.U32 R19, RZ, RZ, 0x402a0000 ;  /* 0x402a0000ff137424 */ /* 0x000fe200078e00ff */
[----:B------:R-:W-:-:S07]  /*6c40*/  MOV R8, 0x6c60 ;  /* 0x00006c6000087802 */ /* 0x000fce0000000f00 */
[----:B------:R-:W-:Y:S05]  /*6c50*/  CALL.REL.NOINC `($__internal_1_$__cuda_sm20_div_rn_f64_full) ;  /* 0x0000004c002c7944 */ /* 0x000fea0003c00000 */
[----:B------:R-:W-:Y:S01]  /*6c60*/  MOV R18, R16 ;  /* 0x0000001000127202 */ /* 0x000fe20000000f00 */
[----:B------:R-:W-:-:S07]  /*6c70*/  IMAD.MOV.U32 R19, RZ, RZ, R3 ;  /* 0x000000ffff137224 */ /* 0x000fce00078e0003 */
.L_x_111:
[----:B------:R-:W-:Y:S05]  /*6c80*/  BSYNC.RECONVERGENT B1 ;  /* 0x0000000000017941 */ /* 0x000fea0003800200 */
.L_x_110:
[----:B------:R-:W-:Y:S02]  /*6c90*/  HFMA2 R28, -RZ, RZ, 1323, -4.565715789794921875e-05 ;  /* 0x652b82feff1c7431 */ /* 0x000fe400000001ff */
        /* <DEDUP_REMOVED lines=54> */
[----:B------:R-:W-:Y:S02]  /*7000*/  @!P1 LEA R19, R18, 0x3ff00000, 0x14 ;  /* 0x3ff0000012139811 */ /* 0x000fe400078ea0ff */
[----:B------:R-:W-:-:S06]  /*7010*/  @!P1 MOV R18, RZ ;  /* 0x000000ff00129202 */ /* 0x000fcc0000000f00 */
[----:B------:R-:W-:-:S11]  /*7020*/  @!P1 DMUL R36, R40, R18 ;  /* 0x0000001228249228 */ /* 0x000fd60000000000 */
.L_x_113:
[----:B------:R-:W-:Y:S05]  /*7030*/  BSYNC.RECONVERGENT B0 ;  /* 0x0000000000007941 */ /* 0x000fea0003800200 */
.L_x_112:
        /* <DEDUP_REMOVED lines=16> */
[----:B------:R-:W-:Y:S01]  /*7140*/  MOV R28, R16 ;  /* 0x00000010001c7202 */ /* 0x000fe20000000f00 */
[----:B------:R-:W-:-:S07]  /*7150*/  IMAD.MOV.U32 R29, RZ, RZ, R19 ;  /* 0x000000ffff1d7224 */ /* 0x000fce00078e0013 */
.L_x_115:
[----:B------:R-:W-:Y:S05]  /*7160*/  BSYNC.RECONVERGENT B1 ;  /* 0x0000000000017941 */ /* 0x000fea0003800200 */
.L_x_114:
        /* <DEDUP_REMOVED lines=17> */
.L_x_117:
[----:B------:R-:W-:Y:S05]  /*7280*/  BSYNC.RECONVERGENT B2 ;  /* 0x0000000000027941 */ /* 0x000fea0003800200 */
.L_x_116:
[----:B------:R-:W0:Y:S01]  /*7290*/  LDC R16, c[0x0][0x388] ;  /* 0x0000e200ff107b82 */ /* 0x000e220000000800 */
[----:B------:R-:W1:Y:S01]  /*72a0*/  F2F.F64.F32 R18, R20 ;  /* 0x0000001400127310 */ /* 0x000e620000201800 */
[----:B------:R-:W-:Y:S02]  /*72b0*/  IMAD.MOV.U32 R42, RZ, RZ, 0x1 ;  /* 0x00000001ff2a7424 */ /* 0x000fe400078e00ff */
[----:B------:R-:W-:Y:S01]  /*72c0*/  FADD R8, -R17, 120 ;  /* 0x42f0000011087421 */ /* 0x000fe20000000100 */
[----:B------:R-:W-:Y:S01]  /*72d0*/  UMOV UR4, 0xeb1c432d ;  /* 0xeb1c432d00047882 */ /* 0x000fe20000000000 */
[----:B------:R-:W-:Y:S01]  /*72e0*/  UMOV UR5, 0x3f2a36e2 ;  /* 0x3f2a36e200057882 */ /* 0x000fe20000000000 */
[----:B------:R-:W-:Y:S01]  /*72f0*/  FADD R3, R21, R3 ;  /* 0x0000000315037221 */ /* 0x000fe20000000000 */
[----:B------:R-:W-:Y:S01]  /*7300*/  BSSY.RECONVERGENT B1, `(.L_x_118) ;  /* 0x000001f000017945 */ /* 0x000fe20003800200 */
[----:B------:R-:W2:Y:S03]  /*7310*/  F2F.F64.F32 R36, R8 ;  /* 0x0000000800247310 */ /* 0x000ea60000201800 */
[----:B------:R3:W-:Y:S01]  /*7320*/  STG.E desc[UR8][R26.64+0x20], R3 ;  /* 0x000020031a007986 */ /* 0x0007e2000c101908 */
[----:B-1----:R-:W-:Y:S01]  /*7330*/  DMUL R18, R18, UR4 ;  /* 0x0000000412127c28 */ /* 0x002fe20008000000 */
[----:B0-----:R-:W-:-:S07]  /*7340*/  FADD R28, R16, 20 ;  /* 0x41a00000101c7421 */ /* 0x001fce0000000000 */
[----:B--2---:R-:W-:Y:S02]  /*7350*/  DMUL R36, R18, R36 ;  /* 0x0000002412247228 */ /* 0x004fe40000000000 */
[----:B------:R-:W-:Y:S08]  /*7360*/  F2F.F64.F32 R18, R16 ;  /* 0x0000001000127310 */ /* 0x000ff00000201800 */
[----:B------:R-:W0:Y:S08]  /*7370*/  F2F.F64.F32 R28, R28 ;  /* 0x0000001c001c7310 */ /* 0x000e300000201800 */
[----:B0-----:R-:W0:Y:S02]  /*7380*/  MUFU.RCP64H R43, R29 ;  /* 0x0000001d002b7308 */ /* 0x001e240000001800 */
[----:B0-----:R-:W-:-:S08]  /*7390*/  DFMA R40, -R28, R42, 1 ;  /* 0x3ff000001c28742b */ /* 0x001fd0000000012a */
[----:B------:R-:W-:-:S08]  /*73a0*/  DFMA R40, R40, R40, R40 ;  /* 0x000000282828722b */ /* 0x000fd00000000028 */
[----:B------:R-:W-:Y:S02]  /*73b0*/  DFMA R42, R42, R40, R42 ;  /* 0x000000282a2a722b */ /* 0x000fe4000000002a */
[----:B------:R-:W-:-:S06]  /*73c0*/  DFMA R40, R36, 20, -R38 ;  /* 0x403400002428782b */ /* 0x000fcc0000000826 */
[----:B------:R-:W-:Y:S02]  /*73d0*/  DFMA R36, -R28, R42, 1 ;  /* 0x3ff000001c24742b */ /* 0x000fe4000000012a */
[----:B------:R-:W-:-:S06]  /*73e0*/  DMUL R18, R18, R40 ;  /* 0x0000002812127228 */ /* 0x000fcc0000000000 */
[----:B------:R-:W-:-:S04]  /*73f0*/  DFMA R42, R42, R36, R42 ;  /* 0x000000242a2a722b */ /* 0x000fc8000000002a */
[----:B------:R-:W-:-:S04]  /*7400*/  FSETP.GEU.AND P1, PT, |R19|, 6.5827683646048100446e-37, PT ;  /* 0x036000001300780b */ /* 0x000fc80003f2e200 */
[----:B------:R-:W-:-:S08]  /*7410*/  DMUL R36, R18, R42 ;  /* 0x0000002a12247228 */ /* 0x000fd00000000000 */
[----:B------:R-:W-:-:S08]  /*7420*/  DFMA R40, -R28, R36, R18 ;  /* 0x000000241c28722b */ /* 0x000fd00000000112 */
[----:B------:R-:W-:-:S10]  /*7430*/  DFMA R36, R42, R40, R36 ;  /* 0x000000282a24722b */ /* 0x000fd40000000024 */
[----:B------:R-:W-:-:S05]  /*7440*/  FFMA R8, RZ, R29, R37 ;  /* 0x0000001dff087223 */ /* 0x000fca0000000025 */
[----:B------:R-:W-:-:S13]  /*7450*/  FSETP.GT.AND P0, PT, |R8|, 1.469367938527859385e-39, PT ;  /* 0x001000000800780b */ /* 0x000fda0003f04200 */
[----:B---3--:R-:W-:Y:S05]  /*7460*/  @P0 BRA P1, `(.L_x_119) ;  /* 0x0000000000200947 */ /* 0x008fea0000800000 */
[----:B------:R-:W-:Y:S01]  /*7470*/  MOV R16, R18 ;  /* 0x0000001200107202 */ /* 0x000fe20000000f00 */
[----:B------:R-:W-:Y:S01]  /*7480*/  IMAD.MOV.U32 R3, RZ, RZ, R19 ;  /* 0x000000ffff037224 */ /* 0x000fe200078e0013 */
[----:B------:R-:W-:Y:S01]  /*7490*/  MOV R18, R28 ;  /* 0x0000001c00127202 */ /* 0x000fe20000000f00 */
[----:B------:R-:W-:Y:S01]  /*74a0*/  IMAD.MOV.U32 R19, RZ, RZ, R29 ;  /* 0x000000ffff137224 */ /* 0x000fe200078e001d */
[----:B------:R-:W-:-:S07]  /*74b0*/  MOV R8, 0x74d0 ;  /* 0x000074d000087802 */ /* 0x000fce0000000f00 */
[----:B------:R-:W-:Y:S05]  /*74c0*/  CALL.REL.NOINC `($__internal_1_$__cuda_sm20_div_rn_f64_full) ;  /* 0x0000004400107944 */ /* 0x000fea0003c00000 */
[----:B------:R-:W-:Y:S01]  /*74d0*/  MOV R36, R16 ;  /* 0x0000001000247202 */ /* 0x000fe20000000f00 */
[----:B------:R-:W-:-:S07]  /*74e0*/  IMAD.MOV.U32 R37, RZ, RZ, R3 ;  /* 0x000000ffff257224 */ /* 0x000fce00078e0003 */
.L_x_119:
[----:B------:R-:W-:Y:S05]  /*74f0*/  BSYNC.RECONVERGENT B1 ;  /* 0x0000000000017941 */ /* 0x000fea0003800200 */
.L_x_118:
[----:B------:R-:W0:Y:S01]  /*7500*/  MUFU.RCP64H R21, -10 ;  /* 0xc024000000157908 */ /* 0x000e220000001800 */
[----:B------:R-:W-:Y:S02]  /*7510*/  HFMA2 R18, -RZ, RZ, 0, 0 ;  /* 0x00000000ff127431 */ /* 0x000fe400000001ff */
[----:B------:R-:W-:Y:S01]  /*7520*/  IMAD.MOV.U32 R19, RZ, RZ, 0x40240000 ;  /* 0x40240000ff137424 */ /* 0x000fe200078e00ff */
[----:B------:R-:W-:Y:S01]  /*7530*/  MOV R20, 0x1 ;  /* 0x0000000100147802 */ /* 0x000fe20000000f00 */
[----:B------:R-:W-:Y:S01]  /*7540*/  DADD R36, R38, R36 ;  /* 0x0000000026247229 */ /* 0x000fe20000000024 */
[----:B------:R-:W-:Y:S09]  /*7550*/  BSSY.RECONVERGENT B1, `(.L_x_120) ;  /* 0x0000018000017945 */ /* 0x000ff20003800200 */
[----:B------:R-:W1:Y:S01]  /*7560*/  F2F.F32.F64 R37, R36 ;  /* 0x0000002400257310 */ /* 0x000e620000301000 */
[----:B0-----:R-:W-:-:S08]  /*7570*/  DFMA R40, R20, R18, 1 ;  /* 0x3ff000001428742b */ /* 0x001fd00000000012 */
[----:B------:R-:W-:Y:S01]  /*7580*/  DFMA R40, R40, R40, R40 ;  /* 0x000000282828722b */ /* 0x000fe20000000028 */
[----:B-1----:R0:W-:Y:S07]  /*7590*/  STG.E desc[UR8][R26.64+0x1c], R37 ;  /* 0x00001c251a007986 */ /* 0x0021ee000c101908 */
[----:B------:R-:W-:-:S08]  /*75a0*/  DFMA R20, R20, R40, R20 ;  /* 0x000000281414722b */ /* 0x000fd00000000014 */
[----:B------:R-:W-:Y:S02]  /*75b0*/  DFMA R40, R20, R18, 1 ;  /* 0x3ff000001428742b */ /* 0x000fe40000000012 */
[----:B------:R-:W-:-:S06]  /*75c0*/  DADD R18, R4, 5 ;  /* 0x4014000004127429 */ /* 0x000fcc0000000000 */
[----:B------:R-:W-:-:S04]  /*75d0*/  DFMA R4, R20, R40, R20 ;  /* 0x000000281404722b */ /* 0x000fc80000000014 */
[----:B------:R-:W-:-:S04]  /*75e0*/  FSETP.GEU.AND P1, PT, |R19|, 6.5827683646048100446e-37, PT ;  /* 0x036000001300780b */ /* 0x000fc80003f2e200 */
[----:B------:R-:W-:-:S08]  /*75f0*/  DMUL R20, R18, R4 ;  /* 0x0000000412147228 */ /* 0x000fd00000000000 */
[----:B------:R-:W-:-:S08]  /*7600*/  DFMA R38, R20, 10, R18 ;  /* 0x402400001426782b */ /* 0x000fd00000000012 */
[----:B------:R-:W-:-:S10]  /*7610*/  DFMA R4, R4, R38, R20 ;  /* 0x000000260404722b */ /* 0x000fd40000000014 */
[----:B------:R-:W-:-:S05]  /*7620*/  FFMA R3, RZ, -2.5625, R5 ;  /* 0xc0240000ff037823 */ /* 0x000fca0000000005 */
[----:B------:R-:W-:-:S13]  /*7630*/  FSETP.GT.AND P0, PT, |R3|, 1.469367938527859385e-39, PT ;  /* 0x001000000300780b */ /* 0x000fda0003f04200 */
[----:B0-----:R-:W-:Y:S05]  /*7640*/  @P0 BRA P1, `(.L_x_121) ;  /* 0x0000000000200947 */ /* 0x001fea0000800000 */
[----:B------:R-:W-:Y:S01]  /*7650*/  IMAD.MOV.U32 R16, RZ, RZ, R18 ;  /* 0x000000ffff107224 */ /* 0x000fe200078e0012 */
[----:B------:R-:W-:Y:S01]  /*7660*/  MOV R3, R19 ;  /* 0x0000001300037202 */ /* 0x000fe20000000f00 */
[----:B------:R-:W-:Y:S01]  /*7670*/  IMAD.MOV.U32 R18, RZ, RZ, RZ ;  /* 0x000000ffff127224 */ /* 0x000fe200078e00ff */
[----:B------:R-:W-:Y:S02]  /*7680*/  MOV R19, 0xc0240000 ;  /* 0xc024000000137802 */ /* 0x000fe40000000f00 */
[----:B------:R-:W-:-:S07]  /*7690*/  MOV R8, 0x76b0 ;  /* 0x000076b000087802 */ /* 0x000fce0000000f00 */
[----:B------:R-:W-:Y:S05]  /*76a0*/  CALL.REL.NOINC `($__internal_1_$__cuda_sm20_div_rn_f64_full) ;  /* 0x0000004000987944 */ /* 0x000fea0003c00000 */
[----:B------:R-:W-:Y:S01]  /*76b0*/  IMAD.MOV.U32 R4, RZ, RZ, R16 ;  /* 0x000000ffff047224 */ /* 0x000fe200078e0010 */
[----:B------:R-:W-:-:S07]  /*76c0*/  MOV R5, R3 ;  /* 0x0000000300057202 */ /* 0x000fce0000000f00 */
.L_x_121:
[----:B------:R-:W-:Y:S05]  /*76d0*/  BSYNC.RECONVERGENT B1 ;  /* 0x0000000000017941 */ /* 0x000fea0003800200 */
.L_x_120:
        /* <DEDUP_REMOVED lines=58> */
.L_x_123:
[----:B------:R-:W-:Y:S05]  /*7a80*/  BSYNC.RECONVERGENT B0 ;  /* 0x0000000000007941 */ /* 0x000fea0003800200 */
.L_x_122:
[----:B------:R-:W-:Y:S01]  /*7a90*/  DADD R18, R20, 1 ;  /* 0x3ff0000014127429 */ /* 0x000fe20000000000 */
[----:B------:R-:W-:Y:S05]  /*7aa0*/  BSSY.RECONVERGENT B1, `(.L_x_124) ;  /* 0x0000011000017945 */ /* 0x000fea0003800200 */
[----:B------:R-:W0:Y:S04]  /*7ab0*/  MUFU.RCP64H R5, R19 ;  /* 0x0000001300057308 */ /* 0x000e280000001800 */
[----:B------:R-:W-:-:S04]  /*7ac0*/  IADD3 R4, PT, PT, R19, 0x300402, RZ ;  /* 0x0030040213047810 */ /* 0x000fc80007ffe0ff */
[----:B------:R-:W-:Y:S02]  /*7ad0*/  FSETP.GEU.AND P0, PT, |R4|, 5.8789094863358348022e-39, PT ;  /* 0x004004020400780b */ /* 0x000fe40003f0e200 */
        /* <DEDUP_REMOVED lines=11> */
[----:B------:R-:W-:Y:S01]  /*7b90*/  IMAD.MOV.U32 R20, RZ, RZ, R16 ;  /* 0x000000ffff147224 */ /* 0x000fe200078e0010 */
[----:B------:R-:W-:-:S07]  /*7ba0*/  MOV R21, R19 ;  /* 0x0000001300157202 */ /* 0x000fce0000000f00 */
.L_x_125:
[----:B------:R-:W-:Y:S05]  /*7bb0*/  BSYNC.RECONVERGENT B1 ;  /* 0x0000000000017941 */ /* 0x000fea0003800200 */
.L_x_124:
[----:B------:R-:W0:Y:S01]  /*7bc0*/  F2F.F32.F64 R20, R20 ;  /* 0x0000001400147310 */ /* 0x000e220000301000 */
[----:B------:R-:W1:Y:S01]  /*7bd0*/  LDCU UR4, c[0x0][0x388] ;  /* 0x00007100ff0477ac */ /* 0x000e620008000800 */
[----:B------:R-:W-:Y:S06]  /*7be0*/  BSSY.RECONVERGENT B2, `(.L_x_126) ;  /* 0x000000e000027945 */ /* 0x000fec0003800200 */
[----:B------:R-:W2:Y:S01]  /*7bf0*/  MUFU.RCP R5, R32 ;  /* 0x0000002000057308 */ /* 0x000ea20000001000 */
[----:B0-----:R-:W-:-:S04]  /*7c00*/  FADD R3, -R13, R20 ;  /* 0x000000140d037221 */ /* 0x001fc80000000100 */
[----:B-1----:R-:W-:-:S04]  /*7c10*/  FMUL R8, R3, UR4 ;  /* 0x0000000403087c20 */ /* 0x002fc80008400000 */
[----:B------:R-:W0:Y:S01]  /*7c20*/  FCHK P0, R8, R32 ;  /* 0x0000002008007302 */ /* 0x000e220000000000 */
[----:B--2---:R-:W-:-:S04]  /*7c30*/  FFMA R4, -R32, R5, 1 ;  /* 0x3f80000020047423 */ /* 0x004fc80000000105 */
[----:B------:R-:W-:-:S04]  /*7c40*/  FFMA R3, R5, R4, R5 ;  /* 0x0000000405037223 */ /* 0x000fc80000000005 */
[----:B------:R-:W-:-:S04]  /*7c50*/  FFMA R4, R3, R8, RZ ;  /* 0x0000000803047223 */ /* 0x000fc800000000ff */
[----:B------:R-:W-:-:S04]  /*7c60*/  FFMA R5, -R32, R4, R8 ;  /* 0x0000000420057223 */ /* 0x000fc80000000108 */
[----:B------:R-:W-:Y:S01]  /*7c70*/  FFMA R3, R3, R5, R4 ;  /* 0x0000000503037223 */ /* 0x000fe20000000004 */
[----:B0-----:R-:W-:Y:S06]  /*7c80*/  @!P0 BRA `(.L_x_127) ;  /* 0x00000000000c8947 */ /* 0x001fec0003800000 */
[----:B------:R-:W-:Y:S01]  /*7c90*/  IMAD.MOV.U32 R3, RZ, RZ, R32 ;  /* 0x000000ffff037224 */ /* 0x000fe200078e0020 */
[----:B------:R-:W-:-:S07]  /*7ca0*/  MOV R16, 0x7cc0 ;  /* 0x00007cc000107802 */ /* 0x000fce0000000f00 */
[----:B------:R-:W-:Y:S05]  /*7cb0*/  CALL.REL.NOINC `($__internal_3_$__cuda_sm3x_div_rn_noftz_f32_slowpath) ;  /* 0x0000004400807944 */ /* 0x000fea0003c00000 */
.L_x_127:
[----:B------:R-:W-:Y:S05]  /*7cc0*/  BSYNC.RECONVERGENT B2 ;  /* 0x0000000000027941 */ /* 0x000fea0003800200 */
.L_x_126:
[----:B------:R-:W0:Y:S01]  /*7cd0*/  MUFU.RCP64H R21, -10 ;  /* 0xc024000000157908 */ /* 0x000e220000001800 */
[----:B------:R-:W-:Y:S02]  /*7ce0*/  HFMA2 R18, -RZ, RZ, 0, 0 ;  /* 0x00000000ff127431 */ /* 0x000fe400000001ff */
[----:B------:R-:W-:Y:S01]  /*7cf0*/  IMAD.MOV.U32 R19, RZ, RZ, 0x40240000 ;  /* 0x40240000ff137424 */ /* 0x000fe200078e00ff */
[----:B------:R-:W-:Y:S01]  /*7d00*/  MOV R20, 0x1 ;  /* 0x0000000100147802 */ /* 0x000fe20000000f00 */
[----:B------:R-:W-:Y:S01]  /*7d10*/  FADD R3, R13, R3 ;  /* 0x000000030d037221 */ /* 0x000fe20000000000 */
[----:B------:R-:W-:Y:S04]  /*7d20*/  BSSY.RECONVERGENT B1, `(.L_x_128) ;  /* 0x0000018000017945 */ /* 0x000fe80003800200 */
[----:B------:R1:W-:Y:S01]  /*7d30*/  STG.E desc[UR8][R26.64+0x24], R3 ;  /* 0x000024031a007986 */ /* 0x0003e2000c101908 */
[----:B0-----:R-:W-:-:S08]  /*7d40*/  DFMA R4, R20, R18, 1 ;  /* 0x3ff000001404742b */ /* 0x001fd00000000012 */
[----:B------:R-:W-:Y:S02]  /*7d50*/  DFMA R36, R4, R4, R4 ;  /* 0x000000040424722b */ /* 0x000fe40000000004 */
[----:B------:R-:W0:Y:S06]  /*7d60*/  F2F.F64.F32 R4, R0 ;  /* 0x0000000000047310 */ /* 0x000e2c0000201800 */
[----:B------:R-:W-:-:S08]  /*7d70*/  DFMA R36, R20, R36, R20 ;  /* 0x000000241424722b */ /* 0x000fd00000000014 */
[----:B------:R-:W-:Y:S02]  /*7d80*/  DFMA R42, R36, R18, 1 ;  /* 0x3ff00000242a742b */ /* 0x000fe40000000012 */
[----:B0-----:R-:W-:-:S06]  /*7d90*/  DADD R18, R4, 5 ;  /* 0x4014000004127429 */ /* 0x001fcc0000000000 */
[----:B------:R-:W-:-:S04]  /*7da0*/  DFMA R42, R36, R42, R36 ;  /* 0x0000002a242a722b */ /* 0x000fc80000000024 */
[----:B------:R-:W-:-:S04]  /*7db0*/  FSETP.GEU.AND P1, PT, |R19|, 6.5827683646048100446e-37, PT ;  /* 0x036000001300780b */ /* 0x000fc80003f2e200 */
[----:B------:R-:W-:-:S08]  /*7dc0*/  DMUL R36, R42, R18 ;  /* 0x000000122a247228 */ /* 0x000fd00000000000 */
[----:B------:R-:W-:-:S08]  /*7dd0*/  DFMA R20, R36, 10, R18 ;  /* 0x402400002414782b */ /* 0x000fd00000000012 */
[----:B------:R-:W-:-:S10]  /*7de0*/  DFMA R42, R42, R20, R36 ;  /* 0x000000142a2a722b */ /* 0x000fd40000000024 */
[----:B------:R-:W-:-:S05]  /*7df0*/  FFMA R8, RZ, -2.5625, R43 ;  /* 0xc0240000ff087823 */ /* 0x000fca000000002b */
[----:B------:R-:W-:-:S13]  /*7e00*/  FSETP.GT.AND P0, PT, |R8|, 1.469367938527859385e-39, PT ;  /* 0x001000000800780b */ /* 0x000fda0003f04200 */
[----:B-1----:R-:W-:Y:S05]  /*7e10*/  @P0 BRA P1, `(.L_x_129) ;  /* 0x0000000000200947 */ /* 0x002fea0000800000 */
        /* <DEDUP_REMOVED lines=8> */
.L_x_129:
[----:B------:R-:W-:Y:S05]  /*7ea0*/  BSYNC.RECONVERGENT B1 ;  /* 0x0000000000017941 */ /* 0x000fea0003800200 */
.L_x_128:
        /* <DEDUP_REMOVED lines=44> */
[----:B------:R-:W-:-:S04]  /*8170*/  MOV R40, R20 ;  /* 0x0000001400287202 */ /* 0x000fc80000000f00 */
[----:B------:R-:W-:Y:S01]  /*8180*/  MOV R45, R41 ;  /* 0x00000029002d7202 */ /* 0x000fe20000000f00 */
[----:B------:R-:W-:Y:S01]  /*8190*/  IMAD.MOV.U32 R44, RZ, RZ, R40 ;  /* 0x000000ffff2c7224 */ /* 0x000fe200078e0028 */
[----:B------:R-:W-:Y:S06]  /*81a0*/  @!P1 BRA `(.L_x_131) ;  /* 0x0000000000349947 */ /* 0x000fec0003800000 */
[----:B------:R-:W-:Y:S01]  /*81b0*/  FSETP.GEU.AND P2, PT, |R43|, 4.2275390625, PT ;  /* 0x408748002b00780b */ /* 0x000fe20003f4e200 */
[C---:B------:R-:W-:Y:S02]  /*81c0*/  DADD R18, R42.reuse, +INF ;  /* 0x7ff000002a127429 */ /* 0x040fe40000000000 */
[----:B------:R-:W-:-:S08]  /*81d0*/  DSETP.GEU.AND P0, PT, R42, RZ, PT ;  /* 0x000000ff2a00722a */ /* 0x000fd00003f0e000 */
[----:B------:R-:W-:Y:S02]  /*81e0*/  FSEL R44, R18, RZ, P0 ;  /* 0x000000ff122c7208 */ /* 0x000fe40000000000 */
[----:B------:R-:W-:Y:S01]  /*81f0*/  @!P2 LEA.HI R3, R38, R38, RZ, 0x1 ;  /* 0x000000262603a211 */ /* 0x000fe200078f08ff */
[----:B------:R-:W-:Y:S01]  /*8200*/  @!P2 IMAD.MOV.U32 R18, RZ, RZ, R20 ;  /* 0x000000ffff12a224 */ /* 0x000fe200078e0014 */
[----:B------:R-:W-:Y:S02]  /*8210*/  FSEL R45, R19, RZ, P0 ;  /* 0x000000ff132d7208 */ /* 0x000fe40000000000 */
[----:B------:R-:W-:-:S04]  /*8220*/  @!P2 SHF.R.S32.HI R3, RZ, 0x1, R3 ;  /* 0x00000001ff03a819 */ /* 0x000fc80000011403 */
[----:B------:R-:W-:Y:S01]  /*8230*/  @!P2 LEA R19, R3, R21, 0x14 ;  /* 0x000000150313a211 */ /* 0x000fe200078ea0ff */
[----:B------:R-:W-:-:S05]  /*8240*/  @!P2 IMAD.IADD R36, R38, 0x1, -R3 ;  /* 0x000000012624a824 */ /* 0x000fca00078e0a03 */
[----:B------:R-:W-:Y:S02]  /*8250*/  @!P2 LEA R37, R36, 0x3ff00000, 0x14 ;  /* 0x3ff000002425a811 */ /* 0x000fe400078ea0ff */
[----:B------:R-:W-:-:S06]  /*8260*/  @!P2 MOV R36, RZ ;  /* 0x000000ff0024a202 */ /* 0x000fcc0000000f00 */
[----:B------:R-:W-:-:S11]  /*8270*/  @!P2 DMUL R44, R18, R36 ;  /* 0x00000024122ca228 */ /* 0x000fd60000000000 */
.L_x_131:
[----:B------:R-:W-:Y:S05]  /*8280*/  BSYNC.RECONVERGENT B0 ;  /* 0x0000000000007941 */ /* 0x000fea0003800200 */
.L_x_130:
        /* <DEDUP_REMOVED lines=18> */
.L_x_133:
[----:B------:R-:W-:Y:S05]  /*83b0*/  BSYNC.RECONVERGENT B1 ;  /* 0x0000000000017941 */ /* 0x000fea0003800200 */
.L_x_132:
[----:B------:R-:W0:Y:S01]  /*83c0*/  LDC R19, c[0x0][0x388] ;  /* 0x0000e200ff137b82 */ /* 0x000e220000000800 */
[----:B------:R-:W1:Y:S01]  /*83d0*/  F2F.F32.F64 R36, R36 ;  /* 0x0000002400247310 */ /* 0x000e620000301000 */
[----:B------:R-:W-:Y:S01]  /*83e0*/  BSSY.RECONVERGENT B2, `(.L_x_134) ;  /* 0x000000f000027945 */ /* 0x000fe20003800200 */
[----:B-1----:R-:W-:Y:S01]  /*83f0*/  FADD R8, -R15, R36 ;  /* 0x000000240f087221 */ /* 0x002fe20000000100 */
[----:B0-----:R-:W-:-:S03]  /*8400*/  FADD R13, R19, 0.20000000298023223877 ;  /* 0x3e4ccccd130d7421 */ /* 0x001fc60000000000 */
        /* <DEDUP_REMOVED lines=12> */
.L_x_135:
[----:B------:R-:W-:Y:S05]  /*84d0*/  BSYNC.RECONVERGENT B2 ;  /* 0x0000000000027941 */ /* 0x000fea0003800200 */
.L_x_134:
[----:B------:R-:W0:Y:S01]  /*84e0*/  MUFU.RCP64H R19, 8.1999969482421875 ;  /* 0x4020666600137908 */ /* 0x000e220000001800 */
[----:B------:R-:W-:Y:S02]  /*84f0*/  HFMA2 R37, -RZ, RZ, 2.0625, 1638 ;  /* 0x40206666ff257431 */ /* 0x000fe400000001ff */
[----:B------:R-:W-:Y:S02]  /*8500*/  IMAD.MOV.U32 R36, RZ, RZ, 0x66666666 ;  /* 0x66666666ff247424 */ /* 0x000fe400078e00ff */
[----:B------:R-:W-:Y:S01]  /*8510*/  FADD R3, R15, R3 ;  /* 0x000000030f037221 */ /* 0x000fe20000000000 */
[----:B------:R-:W-:Y:S01]  /*8520*/  IMAD.MOV.U32 R18, RZ, RZ, 0x1 ;  /* 0x00000001ff127424 */ /* 0x000fe200078e00ff */
[----:B------:R-:W-:Y:S03]  /*8530*/  BSSY.RECONVERGENT B1, `(.L_x_136) ;  /* 0x0000017000017945 */ /* 0x000fe60003800200 */
[----:B------:R1:W-:Y:S02]  /*8540*/  STG.E desc[UR8][R26.64+0x28], R3 ;  /* 0x000028031a007986 */ /* 0x0003e4000c101908 */
[----:B0-----:R-:W-:-:S08]  /*8550*/  DFMA R44, R18, -R36, 1 ;  /* 0x3ff00000122c742b */ /* 0x001fd00000000824 */
[----:B------:R-:W-:-:S08]  /*8560*/  DFMA R44, R44, R44, R44 ;  /* 0x0000002c2c2c722b */ /* 0x000fd0000000002c */
[----:B------:R-:W-:Y:S02]  /*8570*/  DFMA R44, R18, R44, R18 ;  /* 0x0000002c122c722b */ /* 0x000fe40000000012 */
[----:B------:R-:W-:-:S06]  /*8580*/  DADD R18, R4, 58 ;  /* 0x404d000004127429 */ /* 0x000fcc0000000000 */
[----:B------:R-:W-:-:S04]  /*8590*/  DFMA R46, R44, -R36, 1 ;  /* 0x3ff000002c2e742b */ /* 0x000fc80000000824 */
[----:B------:R-:W-:-:S04]  /*85a0*/  FSETP.GEU.AND P2, PT, |R19|, 6.5827683646048100446e-37, PT ;  /* 0x036000001300780b */ /* 0x000fc80003f4e200 */
[----:B------:R-:W-:-:S08]  /*85b0*/  DFMA R46, R44, R46, R44 ;  /* 0x0000002e2c2e722b */ /* 0x000fd0000000002c */
[----:B------:R-:W-:-:S08]  /*85c0*/  DMUL R44, R18, R46 ;  /* 0x0000002e122c7228 */ /* 0x000fd00000000000 */
[----:B------:R-:W-:-:S08]  /*85d0*/  DFMA R36, R44, -R36, R18 ;  /* 0x800000242c24722b */ /* 0x000fd00000000012 */
[----:B------:R-:W-:-:S10]  /*85e0*/  DFMA R36, R46, R36, R44 ;  /* 0x000000242e24722b */ /* 0x000fd4000000002c */
[----:B------:R-:W-:-:S05]  /*85f0*/  FFMA R8, RZ, 2.5062499046325683594, R37 ;  /* 0x40206666ff087823 */ /* 0x000fca0000000025 */
[----:B------:R-:W-:-:S13]  /*8600*/  FSETP.GT.AND P0, PT, |R8|, 1.469367938527859385e-39, PT ;  /* 0x001000000800780b */ /* 0x000fda0003f04200 */
[----:B-1----:R-:W-:Y:S05]  /*8610*/  @P0 BRA P2, `(.L_x_137) ;  /* 0x0000000000200947 */ /* 0x002fea0001000000 */
[----:B------:R-:W-:Y:S01]  /*8620*/  MOV R16, R18 ;  /* 0x0000001200107202 */ /* 0x000fe20000000f00 */
[----:B------:R-:W-:Y:S01]  /*8630*/  IMAD.MOV.U32 R3, RZ, RZ, R19 ;  /* 0x000000ffff037224 */ /* 0x000fe200078e0013 */
[----:B------:R-:W-:Y:S01]  /*8640*/  MOV R18, 0x66666666 ;  /* 0x6666666600127802 */ /* 0x000fe20000000f00 */
[----:B------:R-:W-:Y:S01]  /*8650*/  IMAD.MOV.U32 R19, RZ, RZ, 0x40206666 ;  /* 0x40206666ff137424 */ /* 0x000fe200078e00ff */
[----:B------:R-:W-:-:S07]  /*8660*/  MOV R8, 0x8680 ;  /* 0x0000868000087802 */ /* 0x000fce0000000f00 */
[----:B------:R-:W-:Y:S05]  /*8670*/  CALL.REL.NOINC `($__internal_1_$__cuda_sm20_div_rn_f64_full) ;  /* 0x0000003000a47944 */ /* 0x000fea0003c00000 */
[----:B------:R-:W-:Y:S01]  /*8680*/  MOV R36, R16 ;  /* 0x0000001000247202 */ /* 0x000fe20000000f00 */
[----:B------:R-:W-:-:S07]  /*8690*/  IMAD.MOV.U32 R37, RZ, RZ, R3 ;  /* 0x000000ffff257224 */ /* 0x000fce00078e0003 */
.L_x_137:
[----:B------:R-:W-:Y:S05]  /*86a0*/  BSYNC.RECONVERGENT B1 ;  /* 0x0000000000017941 */ /* 0x000fea0003800200 */
.L_x_136:
        /* <DEDUP_REMOVED lines=50> */
[C---:B------:R-:W-:Y:S02]  /*89d0*/  @!P2 LEA.HI R3, R44.reuse, R44, RZ, 0x1 ;  /* 0x0000002c2c03a211 */ /* 0x040fe400078f08ff */
[----:B------:R-:W-:Y:S01]  /*89e0*/  @!P2 MOV R36, R18 ;  /* 0x000000120024a202 */ /* 0x000fe20000000f00 */
[----:B------:R-:W-:Y:S01]  /*89f0*/  @!P2 IMAD.MOV.U32 R18, RZ, RZ, RZ ;  /* 0x000000ffff12a224 */ /* 0x000fe200078e00ff */
[----:B------:R-:W-:Y:S02]  /*8a00*/  @!P2 SHF.R.S32.HI R3, RZ, 0x1, R3 ;  /* 0x00000001ff03a819 */ /* 0x000fe40000011403 */
[----:B------:R-:W-:Y:S02]  /*8a10*/  FSEL R47, R47, RZ, P0 ;  /* 0x000000ff2f2f7208 */ /* 0x000fe40000000000 */
[----:B------:R-:W-:Y:S01]  /*8a20*/  @!P2 IADD3 R44, PT, PT, R44, -R3, RZ ;  /* 0x800000032c2ca210 */ /* 0x000fe20007ffe0ff */
[----:B------:R-:W-:-:S03]  /*8a30*/  @!P2 IMAD R37, R3, 0x100000, R19 ;  /* 0x001000000325a824 */ /* 0x000fc600078e0213 */
[----:B------:R-:W-:-:S06]  /*8a40*/  @!P2 LEA R19, R44, 0x3ff00000, 0x14 ;  /* 0x3ff000002c13a811 */ /* 0x000fcc00078ea0ff */
[----:B------:R-:W-:-:S11]  /*8a50*/  @!P2 DMUL R46, R36, R18 ;  /* 0x00000012242ea228 */ /* 0x000fd60000000000 */
.L_x_139:
[----:B------:R-:W-:Y:S05]  /*8a60*/  BSYNC.RECONVERGENT B0 ;  /* 0x0000000000007941 */ /* 0x000fea0003800200 */
.L_x_138:
        /* <DEDUP_REMOVED lines=18> */
.L_x_141:
[----:B------:R-:W-:Y:S05]  /*8b90*/  BSYNC.RECONVERGENT B1 ;  /* 0x0000000000017941 */ /* 0x000fea0003800200 */
.L_x_140:
[----:B------:R-:W-:Y:S01]  /*8ba0*/  DADD R4, R4, 20 ;  /* 0x4034000004047429 */ /* 0x000fe20000000000 */
[----:B------:R-:W-:Y:S01]  /*8bb0*/  UMOV UR4, 0xa3d70a4 ;  /* 0x0a3d70a400047882 */ /* 0x000fe20000000000 */
[----:B------:R-:W-:Y:S01]  /*8bc0*/  UMOV UR5, 0x3fd0a3d7 ;  /* 0x3fd0a3d700057882 */ /* 0x000fe20000000000 */
[----:B------:R-:W-:Y:S01]  /*8bd0*/  IMAD.MOV.U32 R3, RZ, RZ, RZ ;  /* 0x000000ffff037224 */ /* 0x000fe200078e00ff */
[----:B------:R-:W0:Y:S01]  /*8be0*/  F2F.F32.F64 R37, R36 ;  /* 0x0000002400257310 */ /* 0x000e220000301000 */
[----:B------:R-:W-:Y:S03]  /*8bf0*/  BSSY.RECONVERGENT B2, `(.L_x_142) ;  /* 0x0000019000027945 */ /* 0x000fe60003800200 */
[----:B------:R-:W-:Y:S01]  /*8c00*/  DMUL R4, R4, UR4 ;  /* 0x0000000404047c28 */ /* 0x000fe20008000000 */
[----:B------:R-:W1:Y:S07]  /*8c10*/  LDCU UR4, c[0x0][0x388] ;  /* 0x00007100ff0477ac */ /* 0x000e6e0008000800 */
[----:B------:R-:W-:-:S02]  /*8c20*/  DSETP.MAX.AND P0, P2, RZ, R4, PT ;  /* 0x00000004ff00722a */ /* 0x000fc40003a0f000 */
[----:B------:R-:W-:-:S04]  /*8c30*/  MOV R8, R5 ;  /* 0x0000000500087202 */ /* 0x000fc80000000f00 */
[C---:B------:R-:W-:Y:S02]  /*8c40*/  FSEL R15, R3.reuse, R8, P0 ;  /* 0x00000008030f7208 */ /* 0x040fe40000000000 */
[----:B------:R-:W-:-:S06]  /*8c50*/  SEL R4, R3, R4, P0 ;  /* 0x0000000403047207 */ /* 0x000fcc0000000000 */
[----:B------:R-:W-:Y:S01]  /*8c60*/  @P2 LOP3.LUT R15, R8, 0x80000, RZ, 0xfc, !PT ;  /* 0x00080000080f2812 */ /* 0x000fe200078efcff */
[----:B0-----:R-:W-:-:S04]  /*8c70*/  FADD R8, -R12, R37 ;  /* 0x000000250c087221 */ /* 0x001fc80000000100 */
[----:B------:R-:W-:Y:S02]  /*8c80*/  IMAD.MOV.U32 R5, RZ, RZ, R15 ;  /* 0x000000ffff057224 */ /* 0x000fe400078e000f */
[----:B-1----:R-:W-:-:S04]  /*8c90*/  FMUL R8, R8, UR4 ;  /* 0x0000000408087c20 */ /* 0x002fc80008400000 */
[----:B------:R-:W-:-:S10]  /*8ca0*/  DADD R4, R4, 5 ;  /* 0x4014000004047429 */ /* 0x000fd40000000000 */
[----:B------:R-:W0:Y:S02]  /*8cb0*/  F2F.F32.F64 R4, R4 ;  /* 0x0000000400047310 */ /* 0x000e240000301000 */
[----:B0-----:R-:W-:-:S06]  /*8cc0*/  FADD R3, R4, UR4 ;  /* 0x0000000404037e21 */ /* 0x001fcc0008000000 */
        /* <DEDUP_REMOVED lines=8> */
[----:B------:R-:W-:-:S07]  /*8d50*/  MOV R16, 0x8d70 ;  /* 0x00008d7000107802 */ /* 0x000fce0000000f00 */
[----:B------:R-:W-:Y:S05]  /*8d60*/  CALL.REL.NOINC `($__internal_3_$__cuda_sm3x_div_rn_noftz_f32_slowpath) ;  /* 0x0000003400547944 */ /* 0x000fea0003c00000 */
[----:B------:R-:W-:-:S07]  /*8d70*/  MOV R15, R3 ;  /* 0x00000003000f7202 */ /* 0x000fce0000000f00 */
.L_x_143:
[----:B------:R-:W-:Y:S05]  /*8d80*/  BSYNC.RECONVERGENT B2 ;  /* 0x0000000000027941 */ /* 0x000fea0003800200 */
.L_x_142:
        /* <DEDUP_REMOVED lines=14> */
[----:B------:R-:W-:Y:S02]  /*8e70*/  @P2 LOP3.LUT R37, R8, 0x80000, RZ, 0xfc, !PT ;  /* 0x0008000008252812 */ /* 0x000fe400078efcff */
[-C--:B------:R-:W-:Y:S02]  /*8e80*/  MOV R18, R36.reuse ;  /* 0x0000002400127202 */ /* 0x080fe40000000f00 */
[----:B------:R-:W-:Y:S01]  /*8e90*/  ISETP.GT.AND P0, PT, R37, 0xfffff, PT ;  /* 0x000fffff2500780c */ /* 0x000fe20003f04270 */
[----:B------:R-:W-:Y:S01]  /*8ea0*/  IMAD.MOV.U32 R19, RZ, RZ, R37 ;  /* 0x000000ffff137224 */ /* 0x000fe200078e0025 */
[----:B------:R-:W-:Y:S02]  /*8eb0*/  MOV R8, R37 ;  /* 0x0000002500087202 */ /* 0x000fe40000000f00 */
[----:B------:R-:W-:-:S09]  /*8ec0*/  MOV R52, R36 ;  /* 0x0000002400347202 */ /* 0x000fd20000000f00 */
        /* <DEDUP_REMOVED lines=9> */
[----:B------:R-:W-:Y:S01]  /*8f60*/  IMAD.MOV.U32 R18, RZ, RZ, RZ ;  /* 0x000000ffff127224 */ /* 0x000fe200078e00ff */
[----:B------:R-:W-:Y:S01]  /*8f70*/  UMOV UR4, 0x3ae80f1e ;  /* 0x3ae80f1e00047882 */ /* 0x000fe20000000000 */
[----:B------:R-:W-:Y:S01]  /*8f80*/  UMOV UR5, 0x3eb1380b ;  /* 0x3eb1380b00057882 */ /* 0x000fe20000000000 */
[----:B------:R-:W-:Y:S01]  /*8f90*/  LOP3.LUT R53, R12, 0x3ff00000, RZ, 0xfc, !PT ;  /* 0x3ff000000c357812 */ /* 0x000fe200078efcff */
[----:B------:R-:W-:Y:S01]  /*8fa0*/  IMAD.MOV.U32 R45, RZ, RZ, 0x43300000 ;  /* 0x43300000ff2d7424 */ /* 0x000fe200078e00ff */
[----:B------:R-:W-:Y:S01]  /*8fb0*/  LEA.HI R3, R8, R3, RZ, 0xc ;  /* 0x0000000308037211 */ /* 0x000fe200078f60ff */
[----:B------:R-:W-:Y:S01]  /*8fc0*/  UMOV UR6, 0x80000000 ;  /* 0x8000000000067882 */ /* 0x000fe20000000000 */
[----:B------:R-:W-:Y:S01]  /*8fd0*/  ISETP.GE.U32.AND P0, PT, R53, 0x3ff6a09f, PT ;  /* 0x3ff6a09f3500780c */ /* 0x000fe20003f06070 */
[----:B------:R-:W-:-:S12]  /*8fe0*/  UMOV UR7, 0x43300000 ;  /* 0x4330000000077882 */ /* 0x000fd80000000000 */
[----:B------:R-:W-:Y:S01]  /*8ff0*/  @P0 VIADD R15, R53, 0xfff00000 ;  /* 0xfff00000350f0836 */ /* 0x000fe20000000000 */
[----:B------:R-:W-:-:S04]  /*9000*/  @P0 IADD3 R3, PT, PT, R3, 0x1, RZ ;  /* 0x0000000103030810 */ /* 0x000fc80007ffe0ff */
[----:B------:R-:W-:Y:S02]  /*9010*/  @P0 MOV R53, R15 ;  /* 0x0000000f00350202 */ /* 0x000fe40000000f00 */
[----:B------:R-:W-:-:S04]  /*9020*/  LOP3.LUT R44, R3, 0x80000000, RZ, 0x3c, !PT ;  /* 0x80000000032c7812 */ /* 0x000fc800078e3cff */
[C---:B------:R-:W-:Y:S02]  /*9030*/  DADD R36, R52.reuse, 1 ;  /* 0x3ff0000034247429 */ /* 0x040fe40000000000 */
[----:B------:R-:W-:Y:S02]  /*9040*/  DADD R52, R52, -1 ;  /* 0xbff0000034347429 */ /* 0x000fe40000000000 */
[----:B------:R-:W-:Y:S01]  /*9050*/  DADD R44, R44, -UR6 ;  /* 0x800000062c2c7e29 */ /* 0x000fe20008000000 */
[----:B------:R-:W-:Y:S01]  /*9060*/  UMOV UR6, 0xfefa39ef ;  /* 0xfefa39ef00067882 */ /* 0x000fe20000000000 */
[----:B------:R-:W0:Y:S01]  /*9070*/  MUFU.RCP64H R19, R37 ;  /* 0x0000002500137308 */ /* 0x000e220000001800 */
[----:B------:R-:W-:Y:S01]  /*9080*/  UMOV UR7, 0x3fe62e42 ;  /* 0x3fe62e4200077882 */ /* 0x000fe20000000000 */
[----:B0-----:R-:W-:-:S08]  /*9090*/  DFMA R50, -R36, R18, 1 ;  /* 0x3ff000002432742b */ /* 0x001fd00000000112 */
[----:B------:R-:W-:-:S08]  /*90a0*/  DFMA R50, R50, R50, R50 ;  /* 0x000000323232722b */ /* 0x000fd00000000032 */
[----:B------:R-:W-:Y:S01]  /*90b0*/  DFMA R50, R18, R50, R18 ;  /* 0x000000321232722b */ /* 0x000fe20000000012 */
[----:B------:R-:W-:Y:S01]  /*90c0*/  MOV R18, 0x8b7a8b04 ;  /* 0x8b7a8b0400127802 */ /* 0x000fe20000000f00 */
[----:B------:R-:W-:-:S06]  /*90d0*/  IMAD.MOV.U32 R19, RZ, RZ, 0x3ed0ee25 ;  /* 0x3ed0ee25ff137424 */ /* 0x000fcc00078e00ff */
        /* <DEDUP_REMOVED lines=11> */
[----:B------:R-:W-:Y:S02]  /*9190*/  DFMA R52, R52, -R48, R36 ;  /* 0x800000303434722b */ /* 0x000fe40000000024 */
[----:B------:R-:W-:-:S03]  /*91a0*/  DFMA R36, R44, UR6, R48 ;  /* 0x000000062c247c2b */ /* 0x000fc60008000030 */
[----:B------:R-:W-:Y:S01]  /*91b0*/  DFMA R18, R46, R18, UR4 ;  /* 0x000000042e127e2b */ /* 0x000fe20008000012 */
[----:B------:R-:W-:Y:S01]  /*91c0*/  UMOV UR4, 0x2d1b5154 ;  /* 0x2d1b515400047882 */ /* 0x000fe20000000000 */
[----:B------:R-:W-:Y:S01]  /*91d0*/  UMOV UR5, 0x3f3c71c7 ;  /* 0x3f3c71c700057882 */ /* 0x000fe20000000000 */
[----:B------:R-:W-:-:S05]  /*91e0*/  DMUL R52, R50, R52 ;  /* 0x0000003432347228 */ /* 0x000fca0000000000 */
        /* <DEDUP_REMOVED lines=22> */
.L_x_145:
[----:B------:R-:W-:Y:S01]  /*9350*/  MOV R36, 0x0 ;  /* 0x0000000000247802 */ /* 0x000fe20000000f00 */
[----:B------:R-:W-:Y:S01]  /*9360*/  IMAD.MOV.U32 R37, RZ, RZ, 0x7ff00000 ;  /* 0x7ff00000ff257424 */ /* 0x000fe200078e00ff */
[----:B------:R-:W-:-:S05]  /*9370*/  LOP3.LUT P0, RZ, R19, 0x7fffffff, RZ, 0xc0, !PT ;  /* 0x7fffffff13ff7812 */ /* 0x000fca000780c0ff */
[----:B------:R-:W-:-:S10]  /*9380*/  DFMA R36, R18, R36, +INF ;  /* 0x7ff000001224742b */ /* 0x000fd40000000024 */
[----:B------:R-:W-:Y:S02]  /*9390*/  FSEL R44, R36, RZ, P0 ;  /* 0x000000ff242c7208 */ /* 0x000fe40000000000 */
[----:B------:R-:W-:-:S07]  /*93a0*/  FSEL R45, R37, -QNAN , P0 ;  /* 0xfff00000252d7808 */ /* 0x000fce0000000000 */
.L_x_146:
[----:B------:R-:W-:Y:S05]  /*93b0*/  BSYNC.RECONVERGENT B0 ;  /* 0x0000000000007941 */ /* 0x000fea0003800200 */
.L_x_144:
[----:B------:R-:W0:Y:S01]  /*93c0*/  MUFU.RCP64H R19, 13 ;  /* 0x402a000000137908 */ /* 0x000e220000001800 */
[----:B------:R-:W-:Y:S01]  /*93d0*/  MOV R48, 0x0 ;  /* 0x0000000000307802 */ /* 0x000fe20000000f00 */
[----:B------:R-:W-:Y:S02]  /*93e0*/  IMAD.MOV.U32 R49, RZ, RZ, 0x403e0000 ;  /* 0x403e0000ff317424 */ /* 0x000fe400078e00ff */
[----:B------:R-:W-:Y:S02]  /*93f0*/  HFMA2 R36, -RZ, RZ, 0, 0 ;  /* 0x00000000ff247431 */ /* 0x000fe400000001ff */
[----:B------:R-:W-:Y:S01]  /*9400*/  IMAD.MOV.U32 R37, RZ, RZ, 0x402a0000 ;  /* 0x402a0000ff257424 */ /* 0x000fe200078e00ff */
[----:B------:R-:W-:Y:S01]  /*9410*/  MOV R18, 0x1 ;  /* 0x0000000100127802 */ /* 0x000fe20000000f00 */
[----:B------:R-:W-:Y:S01]  /*9420*/  BSSY.RECONVERGENT B1, `(.L_x_147) ;  /* 0x0000019000017945 */ /* 0x000fe20003800200 */
[----:B------:R-:W-:-:S04]  /*9430*/  DFMA R48, R44, -R48, 72 ;  /* 0x405200002c30742b */ /* 0x000fc80000000830 */
[----:B0-----:R-:W-:-:S06]  /*9440*/  DFMA R44, R18, -R36, 1 ;  /* 0x3ff00000122c742b */ /* 0x001fcc0000000824 */
[----:B------:R-:W0:Y:S02]  /*9450*/  F2F.F32.F64 R49, R48 ;  /* 0x0000003000317310 */ /* 0x000e240000301000 */
        /* <DEDUP_REMOVED lines=21> */
.L_x_148:
[----:B------:R-:W-:Y:S05]  /*95b0*/  BSYNC.RECONVERGENT B1 ;  /* 0x0000000000017941 */ /* 0x000fea0003800200 */
.L_x_147:
        /* <DEDUP_REMOVED lines=58> */
.L_x_150:
[----:B------:R-:W-:Y:S05]  /*9960*/  BSYNC.RECONVERGENT B0 ;  /* 0x0000000000007941 */ /* 0x000fea0003800200 */
.L_x_149:
        /* <DEDUP_REMOVED lines=18> */
.L_x_152:
[----:B------:R-:W-:Y:S05]  /*9a90*/  BSYNC.RECONVERGENT B1 ;  /* 0x0000000000017941 */ /* 0x000fea0003800200 */
.L_x_151:
        /* <DEDUP_REMOVED lines=14> */
[----:B------:R-:W-:Y:S02]  /*9b80*/  MOV R3, R34 ;  /* 0x0000002200037202 */ /* 0x000fe40000000f00 */
[----:B------:R-:W-:-:S07]  /*9b90*/  MOV R16, 0x9bb0 ;  /* 0x00009bb000107802 */ /* 0x000fce0000000f00 */
[----:B------:R-:W-:Y:S05]  /*9ba0*/  CALL.REL.NOINC `($__internal_3_$__cuda_sm3x_div_rn_noftz_f32_slowpath) ;  /* 0x0000002400c47944 */ /* 0x000fea0003c00000 */
.L_x_154:
[----:B------:R-:W-:Y:S05]  /*9bb0*/  BSYNC.RECONVERGENT B2 ;  /* 0x0000000000027941 */ /* 0x000fea0003800200 */
.L_x_153:
[----:B------:R-:W0:Y:S01]  /*9bc0*/  MUFU.RCP64H R19, R29 ;  /* 0x0000001d00137308 */ /* 0x000e220000001800 */
[----:B------:R-:W-:Y:S02]  /*9bd0*/  IMAD.MOV.U32 R18, RZ, RZ, 0x1 ;  /* 0x00000001ff127424 */ /* 0x000fe400078e00ff */
[----:B------:R-:W-:Y:S01]  /*9be0*/  FADD R0, -R0, 120 ;  /* 0x42f0000000007421 */ /* 0x000fe20000000100 */
[----:B------:R-:W1:Y:S01]  /*9bf0*/  LDCU UR6, c[0x0][0x388] ;  /* 0x00007100ff0677ac */ /* 0x000e620008000800 */
[----:B------:R-:W-:Y:S01]  /*9c00*/  FADD R3, R9, R3 ;  /* 0x0000000309037221 */ /* 0x000fe20000000000 */
[----:B------:R-:W-:Y:S01]  /*9c10*/  BSSY.RECONVERGENT B1, `(.L_x_155) ;  /* 0x000001f000017945 */ /* 0x000fe20003800200 */
[----:B------:R-:W-:Y:S01]  /*9c20*/  UMOV UR4, 0xeb1c432d ;  /* 0xeb1c432d00047882 */ /* 0x000fe20000000000 */
[----:B------:R-:W2:Y:S01]  /*9c30*/  F2F.F64.F32 R44, R7 ;  /* 0x00000007002c7310 */ /* 0x000ea20000201800 */
[----:B------:R-:W-:Y:S01]  /*9c40*/  UMOV UR5, 0x3f2a36e2 ;  /* 0x3f2a36e200057882 */ /* 0x000fe20000000000 */
[----:B------:R3:W-:Y:S06]  /*9c50*/  STG.E desc[UR8][R26.64+0x34], R3 ;  /* 0x000034031a007986 */ /* 0x0007ec000c101908 */
[----:B------:R-:W4:Y:S01]  /*9c60*/  F2F.F64.F32 R36, R0 ;  /* 0x0000000000247310 */ /* 0x000f220000201800 */
[----:B0-----:R-:W-:-:S02]  /*9c70*/  DFMA R46, -R28, R18, 1 ;  /* 0x3ff000001c2e742b */ /* 0x001fc40000000112 */
[----:B--2---:R-:W-:-:S06]  /*9c80*/  DMUL R48, R44, UR4 ;  /* 0x000000042c307c28 */ /* 0x004fcc0008000000 */
[----:B------:R-:W-:Y:S02]  /*9c90*/  DFMA R44, R46, R46, R46 ;  /* 0x0000002e2e2c722b */ /* 0x000fe4000000002e */
[----:B----4-:R-:W-:-:S06]  /*9ca0*/  DMUL R48, R48, R36 ;  /* 0x0000002430307228 */ /* 0x010fcc0000000000 */
[----:B------:R-:W-:Y:S01]  /*9cb0*/  DFMA R44, R18, R44, R18 ;  /* 0x0000002c122c722b */ /* 0x000fe20000000012 */
[----:B-1----:R-:W0:Y:S01]  /*9cc0*/  F2F.F64.F32 R36, UR6 ;  /* 0x0000000600247d10 */ /* 0x002e220008201800 */
[----:B------:R-:W-:-:S06]  /*9cd0*/  DFMA R48, R48, 20, -R4 ;  /* 0x403400003030782b */ /* 0x000fcc0000000804 */
[----:B------:R-:W-:Y:S02]  /*9ce0*/  DFMA R18, -R28, R44, 1 ;  /* 0x3ff000001c12742b */ /* 0x000fe4000000012c */
[----:B0-----:R-:W-:-:S06]  /*9cf0*/  DMUL R36, R36, R48 ;  /* 0x0000003024247228 */ /* 0x001fcc0000000000 */
[----:B------:R-:W-:-:S08]  /*9d00*/  DFMA R18, R44, R18, R44 ;  /* 0x000000122c12722b */ /* 0x000fd0000000002c */
[----:B------:R-:W-:Y:S01]  /*9d10*/  DMUL R46, R18, R36 ;  /* 0x00000024122e7228 */ /* 0x000fe20000000000 */
[----:B------:R-:W-:-:S07]  /*9d20*/  FSETP.GEU.AND P2, PT, |R37|, 6.5827683646048100446e-37, PT ;  /* 0x036000002500780b */ /* 0x000fce0003f4e200 */
        /* <DEDUP_REMOVED lines=13> */
.L_x_156:
[----:B------:R-:W-:Y:S05]  /*9e00*/  BSYNC.RECONVERGENT B1 ;  /* 0x0000000000017941 */ /* 0x000fea0003800200 */
.L_x_155:
[----:B------:R-:W-:Y:S04]  /*9e10*/  BSSY.RECONVERGENT B0, `(.L_x_157) ;  /* 0x000000e000007945 */ /* 0x000fe80003800200 */
[----:B------:R-:W-:Y:S05]  /*9e20*/  @!P1 BRA `(.L_x_158) ;  /* 0x0000000000309947 */ /* 0x000fea0003800000 */
        /* <DEDUP_REMOVED lines=12> */
.L_x_158:
[----:B------:R-:W-:Y:S05]  /*9ef0*/  BSYNC.RECONVERGENT B0 ;  /* 0x0000000000007941 */ /* 0x000fea0003800200 */
.L_x_157:
[----:B------:R-:W-:Y:S01]  /*9f00*/  DADD R18, R40, 1 ;  /* 0x3ff0000028127429 */ /* 0x000fe20000000000 */
[----:B------:R-:W-:Y:S01]  /*9f10*/  BSSY.RECONVERGENT B1, `(.L_x_159) ;  /* 0x0000014000017945 */ /* 0x000fe20003800200 */
[----:B------:R-:W-:-:S04]  /*9f20*/  DADD R4, R4, R8 ;  /* 0x0000000004047229 */ /* 0x000fc80000000008 */
[----:B------:R-:W0:Y:S04]  /*9f30*/  MUFU.RCP64H R21, R19 ;  /* 0x0000001300157308 */ /* 0x000e280000001800 */
[----:B------:R-:W-:-:S04]  /*9f40*/  VIADD R20, R19, 0x300402 ;  /* 0x0030040213147836 */ /* 0x000fc80000000000 */
[----:B------:R-:W1:Y:S01]  /*9f50*/  F2F.F32.F64 R5, R4 ;  /* 0x0000000400057310 */ /* 0x000e620000301000 */
[----:B------:R-:W-:Y:S01]  /*9f60*/  FSETP.GEU.AND P0, PT, |R20|, 5.8789094863358348022e-39, PT ;  /* 0x004004021400780b */ /* 0x000fe20003f0e200 */
[----:B0-----:R-:W-:Y:S01]  /*9f70*/  DFMA R8, -R18, R20, 1 ;  /* 0x3ff000001208742b */ /* 0x001fe20000000114 */
[----:B-1----:R0:W-:Y:S07]  /*9f80*/  STG.E desc[UR8][R26.64+0x30], R5 ;  /* 0x000030051a007986 */ /* 0x0021ee000c101908 */
[----:B------:R-:W-:-:S08]  /*9f90*/  DFMA R8, R8, R8, R8 ;  /* 0x000000080808722b */ /* 0x000fd00000000008 */
[----:B------:R-:W-:-:S08]  /*9fa0*/  DFMA R8, R20, R8, R20 ;  /* 0x000000081408722b */ /* 0x000fd00000000014 */
[----:B------:R-:W-:-:S08]  /*9fb0*/  DFMA R28, -R18, R8, 1 ;  /* 0x3ff00000121c742b */ /* 0x000fd00000000108 */
[----:B------:R-:W-:Y:S01]  /*9fc0*/  DFMA R8, R8, R28, R8 ;  /* 0x0000001c0808722b */ /* 0x000fe20000000008 */
[----:B0-----:R-:W-:Y:S10]  /*9fd0*/  @P0 BRA `(.L_x_160) ;  /* 0x00000000001c0947 */ /* 0x001ff40003800000 */
[----:B------:R-:W-:Y:S02]  /*9fe0*/  LOP3.LUT R16, R19, 0x7fffffff, RZ, 0xc0, !PT ;  /* 0x7fffffff13107812 */ /* 0x000fe400078ec0ff */
[----:B------:R-:W-:Y:S02]  /*9ff0*/  MOV R3, R19 ;  /* 0x0000001300037202 */ /* 0x000fe40000000f00 */
[----:B------:R-:W-:Y:S01]  /*a000*/  MOV R8, 0xa030 ;  /* 0x0000a03000087802 */ /* 0x000fe20000000f00 */
[----:B------:R-:W-:-:S07]  /*a010*/  VIADD R16, R16, 0xfff00000 ;  /* 0xfff0000010107836 */ /* 0x000fce0000000000 */
[----:B------:R-:W-:Y:S05]  /*a020*/  CALL.REL.NOINC `($__internal_0_$__cuda_sm20_dblrcp_rn_slowpath_v3) ;  /* 0x0000001400887944 */ /* 0x000fea0003c00000 */
[----:B------:R-:W-:Y:S01]  /*a030*/  MOV R8, R16 ;  /* 0x0000001000087202 */ /* 0x000fe20000000f00 */
[----:B------:R-:W-:-:S07]  /*a040*/  IMAD.MOV.U32 R9, RZ, RZ, R19 ;  /* 0x000000ffff097224 */ /* 0x000fce00078e0013 */
.L_x_160:
[----:B------:R-:W-:Y:S05]  /*a050*/  BSYNC.RECONVERGENT B1 ;  /* 0x0000000000017941 */ /* 0x000fea0003800200 */
.L_x_159:
        /* <DEDUP_REMOVED lines=13> */
[----:B------:R-:W-:Y:S01]  /*a130*/  MOV R8, R5 ;  /* 0x0000000500087202 */ /* 0x000fe20000000f00 */
[----:B------:R-:W-:Y:S01]  /*a140*/  IMAD.MOV.U32 R3, RZ, RZ, R32 ;  /* 0x000000ffff037224 */ /* 0x000fe200078e0020 */
[----:B------:R-:W-:-:S07]  /*a150*/  MOV R16, 0xa170 ;  /* 0x0000a17000107802 */ /* 0x000fce0000000f00 */
[----:B------:R-:W-:Y:S05]  /*a160*/  CALL.REL.NOINC `($__internal_3_$__cuda_sm3x_div_rn_noftz_f32_slowpath) ;  /* 0x0000002000547944 */ /* 0x000fea0003c00000 */
.L_x_162:
[----:B------:R-:W-:Y:S05]  /*a170*/  BSYNC.RECONVERGENT B2 ;  /* 0x0000000000027941 */ /* 0x000fea0003800200 */
.L_x_161:
        /* <DEDUP_REMOVED lines=29> */
.L_x_164:
[----:B------:R-:W-:Y:S05]  /*a350*/  BSYNC.RECONVERGENT B1 ;  /* 0x0000000000017941 */ /* 0x000fea0003800200 */
.L_x_163:
        /* <DEDUP_REMOVED lines=53> */
[----:B------:R-:W-:-:S05]  /*a6b0*/  @!P1 SHF.R.S32.HI R9, RZ, 0x1, R0 ;  /* 0x00000001ff099819 */ /* 0x000fca0000011400 */
[----:B------:R-:W-:Y:S01]  /*a6c0*/  @!P1 IMAD.IADD R18, R18, 0x1, -R9 ;  /* 0x0000000112129824 */ /* 0x000fe200078e0a09 */
[----:B------:R-:W-:-:S04]  /*a6d0*/  @!P1 LEA R9, R9, R29, 0x14 ;  /* 0x0000001d09099211 */ /* 0x000fc800078ea0ff */
[----:B------:R-:W-:Y:S02]  /*a6e0*/  @!P1 LEA R19, R18, 0x3ff00000, 0x14 ;  /* 0x3ff0000012139811 */ /* 0x000fe400078ea0ff */
[----:B------:R-:W-:-:S06]  /*a6f0*/  @!P1 MOV R18, RZ ;  /* 0x000000ff00129202 */ /* 0x000fcc0000000f00 */
[----:B------:R-:W-:-:S11]  /*a700*/  @!P1 DMUL R20, R8, R18 ;  /* 0x0000001208149228 */ /* 0x000fd60000000000 */
.L_x_166:
[----:B------:R-:W-:Y:S05]  /*a710*/  BSYNC.RECONVERGENT B0 ;  /* 0x0000000000007941 */ /* 0x000fea0003800200 */
.L_x_165:
        /* <DEDUP_REMOVED lines=13> */
[----:B------:R-:W-:Y:S02]  /*a7f0*/  MOV R18, R28 ;  /* 0x0000001c00127202 */ /* 0x000fe40000000f00 */
[----:B------:R-:W-:Y:S02]  /*a800*/  IADD3 R16, PT, PT, R16, -0x100000, RZ ;  /* 0xfff0000010107810 */ /* 0x000fe40007ffe0ff */
[----:B------:R-:W-:-:S07]  /*a810*/  MOV R8, 0xa830 ;  /* 0x0000a83000087802 */ /* 0x000fce0000000f00 */
[----:B------:R-:W-:Y:S05]  /*a820*/  CALL.REL.NOINC `($__internal_0_$__cuda_sm20_dblrcp_rn_slowpath_v3) ;  /* 0x0000000c00887944 */ /* 0x000fea0003c00000 */
[----:B------:R-:W-:-:S07]  /*a830*/  IMAD.MOV.U32 R18, RZ, RZ, R16 ;  /* 0x000000ffff127224 */ /* 0x000fce00078e0010 */
.L_x_168:
[----:B------:R-:W-:Y:S05]  /*a840*/  BSYNC.RECONVERGENT B1 ;  /* 0x0000000000017941 */ /* 0x000fea0003800200 */
.L_x_167:
        /* <DEDUP_REMOVED lines=17> */
.L_x_170:
[----:B------:R-:W-:Y:S05]  /*a960*/  BSYNC.RECONVERGENT B2 ;  /* 0x0000000000027941 */ /* 0x000fea0003800200 */
.L_x_169:
[----:B------:R-:W0:Y:S01]  /*a970*/  MUFU.RCP64H R9, 8.1999969482421875 ;  /* 0x4020666600097908 */ /* 0x000e220000001800 */
[----:B------:R-:W-:Y:S02]  /*a980*/  HFMA2 R18, -RZ, RZ, 1638, 1638 ;  /* 0x66666666ff127431 */ /* 0x000fe400000001ff */
[----:B------:R-:W-:Y:S01]  /*a990*/  IMAD.MOV.U32 R19, RZ, RZ, 0x40206666 ;  /* 0x40206666ff137424 */ /* 0x000fe200078e00ff */
[----:B------:R-:W-:Y:S01]  /*a9a0*/  MOV R8, 0x1 ;  /* 0x0000000100087802 */ /* 0x000fe20000000f00 */
[----:B------:R-:W-:Y:S01]  /*a9b0*/  FADD R3, R14, R3 ;  /* 0x000000030e037221 */ /* 0x000fe20000000000 */
[----:B------:R-:W-:Y:S04]  /*a9c0*/  BSSY.RECONVERGENT B1, `(.L_x_171) ;  /* 0x0000017000017945 */ /* 0x000fe80003800200 */
[----:B------:R1:W-:Y:S01]  /*a9d0*/  STG.E desc[UR8][R26.64+0x3c], R3 ;  /* 0x00003c031a007986 */ /* 0x0003e2000c101908 */
        /* <DEDUP_REMOVED lines=13> */
[----:B------:R-:W-:Y:S01]  /*aab0*/  IMAD.MOV.U32 R16, RZ, RZ, R12 ;  /* 0x000000ffff107224 */ /* 0x000fe200078e000c */
[----:B------:R-:W-:Y:S01]  /*aac0*/  MOV R3, R13 ;  /* 0x0000000d00037202 */ /* 0x000fe20000000f00 */
[----:B------:R-:W-:Y:S01]  /*aad0*/  IMAD.MOV.U32 R18, RZ, RZ, 0x66666666 ;  /* 0x66666666ff127424 */ /* 0x000fe200078e00ff */
[----:B------:R-:W-:Y:S02]  /*aae0*/  MOV R19, 0x40206666 ;  /* 0x4020666600137802 */ /* 0x000fe40000000f00 */
[----:B------:R-:W-:-:S07]  /*aaf0*/  MOV R8, 0xab10 ;  /* 0x0000ab1000087802 */ /* 0x000fce0000000f00 */
[----:B------:R-:W-:Y:S05]  /*ab00*/  CALL.REL.NOINC `($__internal_1_$__cuda_sm20_div_rn_f64_full) ;  /* 0x0000000c00807944 */ /* 0x000fea0003c00000 */
[----:B------:R-:W-:Y:S01]  /*ab10*/  IMAD.MOV.U32 R8, RZ, RZ, R16 ;  /* 0x000000ffff087224 */ /* 0x000fe200078e0010 */
[----:B------:R-:W-:-:S07]  /*ab20*/  MOV R9, R3 ;  /* 0x0000000300097202 */ /* 0x000fce0000000f00 */
.L_x_172:
[----:B------:R-:W-:Y:S05]  /*ab30*/  BSYNC.RECONVERGENT B1 ;  /* 0x0000000000017941 */ /* 0x000fea0003800200 */
.L_x_171:
        /* <DEDUP_REMOVED lines=59> */
.L_x_174:
[----:B------:R-:W-:Y:S05]  /*aef0*/  BSYNC.RECONVERGENT B0 ;  /* 0x0000000000007941 */ /* 0x000fea0003800200 */
.L_x_173:
        /* <DEDUP_REMOVED lines=18> */
.L_x_176:
[----:B------:R-:W-:Y:S05]  /*b020*/  BSYNC.RECONVERGENT B1 ;  /* 0x0000000000017941 */ /* 0x000fea0003800200 */
.L_x_175:
[----:B------:R-:W-:Y:S01]  /*b030*/  DADD R4, R4, 20 ;  /* 0x4034000004047429 */ /* 0x000fe20000000000 */
[----:B------:R-:W-:Y:S01]  /*b040*/  UMOV UR4, 0xa3d70a4 ;  /* 0x0a3d70a400047882 */ /* 0x000fe20000000000 */
[----:B------:R-:W-:Y:S01]  /*b050*/  UMOV UR5, 0x3fd0a3d7 ;  /* 0x3fd0a3d700057882 */ /* 0x000fe20000000000 */
[----:B------:R-:W-:Y:S01]  /*b060*/  MOV R0, RZ ;  /* 0x000000ff00007202 */ /* 0x000fe20000000f00 */
[----:B------:R-:W0:Y:S01]  /*b070*/  F2F.F32.F64 R19, R18 ;  /* 0x0000001200137310 */ /* 0x000e220000301000 */
[----:B------:R-:W-:Y:S03]  /*b080*/  BSSY.RECONVERGENT B2, `(.L_x_177) ;  /* 0x0000019000027945 */ /* 0x000fe60003800200 */
[----:B------:R-:W-:Y:S01]  /*b090*/  DMUL R4, R4, UR4 ;  /* 0x0000000404047c28 */ /* 0x000fe20008000000 */
[----:B------:R-:W1:Y:S07]  /*b0a0*/  LDCU UR4, c[0x0][0x388] ;  /* 0x00007100ff0477ac */ /* 0x000e6e0008000800 */
[----:B------:R-:W-:-:S02]  /*b0b0*/  DSETP.MAX.AND P0, P1, RZ, R4, PT ;  /* 0x00000004ff00722a */ /* 0x000fc4000390f000 */
[----:B------:R-:W-:Y:S02]  /*b0c0*/  IMAD.MOV.U32 R3, RZ, RZ, R5 ;  /* 0x000000ffff037224 */ /* 0x000fe400078e0005 */
[----:B0-----:R-:W-:Y:S02]  /*b0d0*/  FADD R8, -R10, R19 ;  /* 0x000000130a087221 */ /* 0x001fe40000000100 */
[C---:B------:R-:W-:Y:S02]  /*b0e0*/  SEL R4, R0.reuse, R4, P0 ;  /* 0x0000000400047207 */ /* 0x040fe40000000000 */
[----:B------:R-:W-:Y:S01]  /*b0f0*/  FSEL R7, R0, R3, P0 ;  /* 0x0000000300077208 */ /* 0x000fe20000000000 */
[----:B-1----:R-:W-:-:S05]  /*b100*/  FMUL R8, R8, UR4 ;  /* 0x0000000408087c20 */ /* 0x002fca0008400000 */
[----:B------:R-:W-:-:S04]  /*b110*/  @P1 LOP3.LUT R7, R3, 0x80000, RZ, 0xfc, !PT ;  /* 0x0008000003071812 */ /* 0x000fc800078efcff */
[----:B------:R-:W-:-:S06]  /*b120*/  MOV R5, R7 ;  /* 0x0000000700057202 */ /* 0x000fcc0000000f00 */
        /* <DEDUP_REMOVED lines=13> */
[----:B------:R-:W-:-:S07]  /*b200*/  IMAD.MOV.U32 R7, RZ, RZ, R3 ;  /* 0x000000ffff077224 */ /* 0x000fce00078e0003 */
.L_x_178:
[----:B------:R-:W-:Y:S05]  /*b210*/  BSYNC.RECONVERGENT B2 ;  /* 0x0000000000027941 */ /* 0x000fea0003800200 */
.L_x_177:
[----:B------:R-:W-:Y:S01]  /*b220*/  FADD R7, R10, R7 ;  /* 0x000000070a077221 */ /* 0x000fe20000000000 */
[----:B------:R-:W0:Y:S04]  /*b230*/  LDCU UR4, c[0x0][0x388] ;  /* 0x00007100ff0477ac */ /* 0x000e280008000800 */
[----:B------:R1:W-:Y:S04]  /*b240*/  STG.E desc[UR8][R26.64+0x40], R7 ;  /* 0x000040071a007986 */ /* 0x0003e8000c101908 */
[----:B------:R-:W0:Y:S01]  /*b250*/  LDG.E R4, desc[UR8][R22.64+0x4] ;  /* 0x0000040816047981 */ /* 0x000e22000c1e1900 */
[----:B------:R-:W2:Y:S01]  /*b260*/  MUFU.RCP R3, R34 ;  /* 0x0000002200037308 */ /* 0x000ea20000001000 */
[----:B------:R-:W-:Y:S01]  /*b270*/  BSSY.RECONVERGENT B2, `(.L_x_179) ;  /* 0x000000c000027945 */ /* 0x000fe20003800200 */
[----:B--2---:R-:W-:-:S04]  /*b280*/  FFMA R0, -R34, R3, 1 ;  /* 0x3f80000022007423 */ /* 0x004fc80000000103 */
[----:B------:R-:W-:Y:S01]  /*b290*/  FFMA R0, R3, R0, R3 ;  /* 0x0000000003007223 */ /* 0x000fe20000000003 */
[----:B0-----:R-:W-:-:S04]  /*b2a0*/  FMUL R8, R4, UR4 ;  /* 0x0000000404087c20 */ /* 0x001fc80008400000 */
[----:B------:R-:W0:Y:S01]  /*b2b0*/  FCHK P0, R8, R34 ;  /* 0x0000002208007302 */ /* 0x000e220000000000 */
[----:B------:R-:W-:-:S04]  /*b2c0*/  FFMA R3, R0, R8, RZ ;  /* 0x0000000800037223 */ /* 0x000fc800000000ff */
[----:B------:R-:W-:-:S04]  /*b2d0*/  FFMA R10, -R34, R3, R8 ;  /* 0x00000003220a7223 */ /* 0x000fc80000000108 */
[----:B------:R-:W-:Y:S01]  /*b2e0*/  FFMA R3, R0, R10, R3 ;  /* 0x0000000a00037223 */ /* 0x000fe20000000003 */
[----:B01----:R-:W-:Y:S06]  /*b2f0*/  @!P0 BRA `(.L_x_180) ;  /* 0x00000000000c8947 */ /* 0x003fec0003800000 */
[----:B------:R-:W-:Y:S02]  /*b300*/  MOV R3, R34 ;  /* 0x0000002200037202 */ /* 0x000fe40000000f00 */
[----:B------:R-:W-:-:S07]  /*b310*/  MOV R16, 0xb330 ;  /* 0x0000b33000107802 */ /* 0x000fce0000000f00 */
[----:B------:R-:W-:Y:S05]  /*b320*/  CALL.REL.NOINC `($__internal_3_$__cuda_sm3x_div_rn_noftz_f32_slowpath) ;  /* 0x0000000c00e47944 */ /* 0x000fea0003c00000 */
.L_x_180:
[----:B------:R-:W-:Y:S05]  /*b330*/  BSYNC.RECONVERGENT B2 ;  /* 0x0000000000027941 */ /* 0x000fea0003800200 */
.L_x_179:
[----:B------:R-:W2:Y:S01]  /*b340*/  LDG.E R0, desc[UR8][R22.64] ;  /* 0x0000000816007981 */ /* 0x000ea2000c1e1900 */
[----:B------:R-:W2:Y:S01]  /*b350*/  LDCU UR4, c[0x0][0x388] ;  /* 0x00007100ff0477ac */ /* 0x000ea20008000800 */
[----:B------:R-:W0:Y:S01]  /*b360*/  MUFU.RCP R7, R34 ;  /* 0x0000002200077308 */ /* 0x000e220000001000 */
[----:B------:R-:W-:Y:S01]  /*b370*/  FADD R5, R4, -R3 ;  /* 0x8000000304057221 */ /* 0x000fe20000000000 */
[----:B------:R-:W-:Y:S04]  /*b380*/  BSSY.RECONVERGENT B2, `(.L_x_181) ;  /* 0x000000d000027945 */ /* 0x000fe80003800200 */
[----:B------:R1:W-:Y:S01]  /*b390*/  STG.E desc[UR8][R22.64+0x4], R5 ;  /* 0x0000040516007986 */ /* 0x0003e2000c101908 */
[----:B0-----:R-:W-:-:S04]  /*b3a0*/  FFMA R4, -R34, R7, 1 ;  /* 0x3f80000022047423 */ /* 0x001fc80000000107 */
[----:B------:R-:W-:Y:S01]  /*b3b0*/  FFMA R3, R7, R4, R7 ;  /* 0x0000000407037223 */ /* 0x000fe20000000007 */
[----:B--2---:R-:W-:-:S04]  /*b3c0*/  FMUL R8, R0, UR4 ;  /* 0x0000000400087c20 */ /* 0x004fc80008400000 */
[----:B------:R-:W0:Y:S01]  /*b3d0*/  FCHK P0, R8, R34 ;  /* 0x0000002208007302 */ /* 0x000e220000000000 */
[----:B------:R-:W-:-:S04]  /*b3e0*/  FFMA R7, R3, R8, RZ ;  /* 0x0000000803077223 */ /* 0x000fc800000000ff */
[----:B------:R-:W-:-:S04]  /*b3f0*/  FFMA R4, -R34, R7, R8 ;  /* 0x0000000722047223 */ /* 0x000fc80000000108 */
[----:B------:R-:W-:Y:S01]  /*b400*/  FFMA R3, R3, R4, R7 ;  /* 0x0000000403037223 */ /* 0x000fe20000000007 */
[----:B01----:R-:W-:Y:S06]  /*b410*/  @!P0 BRA `(.L_x_182) ;  /* 0x00000000000c8947 */ /* 0x003fec0003800000 */
[----:B------:R-:W-:Y:S01]  /*b420*/  IMAD.MOV.U32 R3, RZ, RZ, R34 ;  /* 0x000000ffff037224 */ /* 0x000fe200078e0022 */
[----:B------:R-:W-:-:S07]  /*b430*/  MOV R16, 0xb450 ;  /* 0x0000b45000107802 */ /* 0x000fce0000000f00 */
[----:B------:R-:W-:Y:S05]  /*b440*/  CALL.REL.NOINC `($__internal_3_$__cuda_sm3x_div_rn_noftz_f32_slowpath) ;  /* 0x0000000c009c7944 */ /* 0x000fea0003c00000 */
.L_x_182:
[----:B------:R-:W-:Y:S05]  /*b450*/  BSYNC.RECONVERGENT B2 ;  /* 0x0000000000027941 */ /* 0x000fea0003800200 */
.L_x_181:
[----:B------:R-:W-:Y:S01]  /*b460*/  FADD R3, R0, -R3 ;  /* 0x8000000300037221 */ /* 0x000fe20000000000 */
[----:B------:R-:W0:Y:S01]  /*b470*/  LDC R11, c[0x0][0x388] ;  /* 0x0000e200ff0b7b82 */ /* 0x000e220000000800 */
[----:B------:R-:W2:Y:S04]  /*b480*/  LDG.E R0, desc[UR8][R22.64+0x8] ;  /* 0x0000080816007981 */ /* 0x000ea8000c1e1900 */
[----:B------:R1:W-:Y:S04]  /*b490*/  STG.E desc[UR8][R22.64], R3 ;  /* 0x0000000316007986 */ /* 0x0003e8000c101908 */
[----:B------:R-:W3:Y:S01]  /*b4a0*/  LDG.E R4, desc[UR8][R26.64] ;  /* 0x000000081a047981 */ /* 0x000ee2000c1e1900 */
[----:B------:R-:W-:Y:S01]  /*b4b0*/  FSETP.GT.AND P0, PT, R17, -R24, PT ;  /* 0x800000181100720b */ /* 0x000fe20003f04000 */
[----:B0-----:R-:W-:-:S04]  /*b4c0*/  FADD R7, R11, 0.5 ;  /* 0x3f0000000b077421 */ /* 0x001fc80000000000 */
[----:B------:R-:W0:Y:S01]  /*b4d0*/  MUFU.RCP R10, R7 ;  /* 0x00000007000a7308 */ /* 0x000e220000001000 */
[----:B------:R-:W-:Y:S01]  /*b4e0*/  BSSY.RECONVERGENT B2, `(.L_x_183) ;  /* 0x000000f000027945 */ /* 0x000fe20003800200 */
[----:B0-----:R-:W-:-:S04]  /*b4f0*/  FFMA R9, -R7, R10, 1 ;  /* 0x3f80000007097423 */ /* 0x001fc8000000010a */
[----:B------:R-:W-:Y:S01]  /*b500*/  FFMA R9, R10, R9, R10 ;  /* 0x000000090a097223 */ /* 0x000fe2000000000a */
[----:B--2---:R-:W-:Y:S01]  /*b510*/  FMUL R8, R0, R11 ;  /* 0x0000000b00087220 */ /* 0x004fe20000400000 */
[----:B---3--:R-:W-:-:S04]  /*b520*/  FSETP.LE.AND P0, PT, R4, RZ, P0 ;  /* 0x000000ff0400720b */ /* 0x008fc80000703000 */
[----:B------:R-:W-:-:S05]  /*b530*/  SEL R5, RZ, 0x1, !P0 ;  /* 0x00000001ff057807 */ /* 0x000fca0004000000 */
[----:B------:R0:W-:Y:S03]  /*b540*/  STG.E.U8 desc[UR8][R22.64+0xc], R5 ;  /* 0x00000c0516007986 */ /* 0x0001e6000c101108 */
[----:B------:R-:W2:Y:S01]  /*b550*/  FCHK P0, R8, R7 ;  /* 0x0000000708007302 */ /* 0x000ea20000000000 */
[----:B------:R-:W-:-:S04]  /*b560*/  FFMA R4, R8, R9, RZ ;  /* 0x0000000908047223 */ /* 0x000fc800000000ff */
[----:B-1----:R-:W-:-:S04]  /*b570*/  FFMA R3, -R7, R4, R8 ;  /* 0x0000000407037223 */ /* 0x002fc80000000108 */
[----:B------:R-:W-:Y:S01]  /*b580*/  FFMA R3, R9, R3, R4 ;  /* 0x0000000309037223 */ /* 0x000fe20000000004 */
[----:B0-2---:R-:W-:Y:S06]  /*b590*/  @!P0 BRA `(.L_x_184) ;  /* 0x00000000000c8947 */ /* 0x005fec0003800000 */
[----:B------:R-:W-:Y:S02]  /*b5a0*/  MOV R3, R7 ;  /* 0x0000000700037202 */ /* 0x000fe40000000f00 */
[----:B------:R-:W-:-:S07]  /*b5b0*/  MOV R16, 0xb5d0 ;  /* 0x0000b5d000107802 */ /* 0x000fce0000000f00 */
[----:B------:R-:W-:Y:S05]  /*b5c0*/  CALL.REL.NOINC `($__internal_3_$__cuda_sm3x_div_rn_noftz_f32_slowpath) ;  /* 0x0000000c003c7944 */ /* 0x000fea0003c00000 */
.L_x_184:
[----:B------:R-:W-:Y:S05]  /*b5d0*/  BSYNC.RECONVERGENT B2 ;  /* 0x0000000000027941 */ /* 0x000fea0003800200 */
.L_x_183:
[----:B------:R-:W-:Y:S01]  /*b5e0*/  FADD R3, R0, -R3 ;  /* 0x8000000300037221 */ /* 0x000fe20000000000 */
[----:B------:R-:W-:-:S04]  /*b5f0*/  FADD R35, R2, R35 ;  /* 0x0000002302237221 */ /* 0x000fc80000000000 */
[----:B------:R-:W-:Y:S04]  /*b600*/  STG.E desc[UR8][R22.64+0x8], R3 ;  /* 0x0000080316007986 */ /* 0x000fe8000c101908 */
[----:B------:R-:W-:Y:S04]  /*b610*/  STG.E desc[UR8][R26.64], R6 ;  /* 0x000000061a007986 */ /* 0x000fe8000c101908 */
[----:B------:R-:W-:Y:S04]  /*b620*/  STG.E desc[UR8][R26.64+0x4], R31 ;  /* 0x0000041f1a007986 */ /* 0x000fe8000c101908 */
[----:B------:R-:W-:Y:S01]  /*b630*/  STG.E desc[UR8][R26.64+0x8], R35 ;  /* 0x000008231a007986 */ /* 0x000fe2000c101908 */
[----:B------:R-:W-:Y:S05]  /*b640*/  EXIT ;  /* 0x000000000000794d */ /* 0x000fea0003800000 */
        .weak           $__internal_0_$__cuda_sm20_dblrcp_rn_slowpath_v3
        .type           $__internal_0_$__cuda_sm20_dblrcp_rn_slowpath_v3,@function
        .size           $__internal_0_$__cuda_sm20_dblrcp_rn_slowpath_v3,($__internal_1_$__cuda_sm20_div_rn_f64_full - $__internal_0_$__cuda_sm20_dblrcp_rn_slowpath_v3)
$__internal_0_$__cuda_sm20_dblrcp_rn_slowpath_v3:
[----:B------:R-:W-:Y:S01]  /*b650*/  IMAD.MOV.U32 R36, RZ, RZ, R18 ;  /* 0x000000ffff247224 */ /* 0x000fe200078e0012 */
[----:B------:R-:W-:Y:S01]  /*b660*/  MOV R37, R3 ;  /* 0x0000000300257202 */ /* 0x000fe20000000f00 */
[----:B------:R-:W-:Y:S05]  /*b670*/  BSSY.RECONVERGENT B0, `(.L_x_185) ;  /* 0x0000025000007945 */ /* 0x000fea0003800200 */
[----:B------:R-:W-:-:S14]  /*b680*/  DSETP.GTU.AND P0, PT, |R36|, +INF , PT ;  /* 0x7ff000002400742a */ /* 0x000fdc0003f0c200 */
[----:B------:R-:W-:Y:S05]  /*b690*/  @P0 BRA `(.L_x_186) ;  /* 0x0000000000800947 */ /* 0x000fea0003800000 */
[----:B------:R-:W-:-:S05]  /*b6a0*/  LOP3.LUT R3, R3, 0x7fffffff, RZ, 0xc0, !PT ;  /* 0x7fffffff03037812 */ /* 0x000fca00078ec0ff */
[----:B------:R-:W-:-:S05]  /*b6b0*/  VIADD R18, R3, 0xffffffff ;  /* 0xffffffff03127836 */ /* 0x000fca0000000000 */
[----:B------:R-:W-:-:S13]  /*b6c0*/  ISETP.GE.U32.AND P0, PT, R18, 0x7fefffff, PT ;  /* 0x7fefffff1200780c */ /* 0x000fda0003f06070 */
[----:B------:R-:W-:Y:S02]  /*b6d0*/  @P0 LOP3.LUT R19, R37, 0x7ff00000, RZ, 0x3c, !PT ;  /* 0x7ff0000025130812 */ /* 0x000fe400078e3cff */
[----:B------:R-:W-:Y:S01]  /*b6e0*/  @P0 MOV R18, RZ ;  /* 0x000000ff00120202 */ /* 0x000fe20000000f00 */
[----:B------:R-:W-:Y:S06]  /*b6f0*/  @P0 BRA `(.L_x_187) ;  /* 0x0000000000700947 */ /* 0x000fec0003800000 */
[----:B------:R-:W-:-:S13]  /*b700*/  ISETP.GE.U32.AND P0, PT, R3, 0x1000001, PT ;  /* 0x010000010300780c */ /* 0x000fda0003f06070 */
[----:B------:R-:W-:Y:S05]  /*b710*/  @!P0 BRA `(.L_x_188) ;  /* 0x0000000000388947 */ /* 0x000fea0003800000 */
[----:B------:R-:W-:Y:S01]  /*b720*/  VIADD R45, R37, 0xc0200000 ;  /* 0xc0200000252d7836 */ /* 0x000fe20000000000 */
[----:B------:R-:W-:Y:S01]  /*b730*/  MOV R44, R36 ;  /* 0x00000024002c7202 */ /* 0x000fe20000000f00 */
[----:B------:R-:W-:Y:S02]  /*b740*/  IMAD.MOV.U32 R18, RZ, RZ, R16 ;  /* 0x000000ffff127224 */ /* 0x000fe400078e0010 */
[----:B------:R-:W0:Y:S04]  /*b750*/  MUFU.RCP64H R19, R45 ;  /* 0x0000002d00137308 */ /* 0x000e280000001800 */
[----:B0-----:R-:W-:-:S08]  /*b760*/  DFMA R46, -R44, R18, 1 ;  /* 0x3ff000002c2e742b */ /* 0x001fd00000000112 */
[----:B------:R-:W-:-:S08]  /*b770*/  DFMA R46, R46, R46, R46 ;  /* 0x0000002e2e2e722b */ /* 0x000fd0000000002e */
[----:B------:R-:W-:-:S08]  /*b780*/  DFMA R46, R18, R46, R18 ;  /* 0x0000002e122e722b */ /* 0x000fd00000000012 */
[----:B------:R-:W-:-:S08]  /*b790*/  DFMA R18, -R44, R46, 1 ;  /* 0x3ff000002c12742b */ /* 0x000fd0000000012e */
[----:B------:R-:W-:-:S08]  /*b7a0*/  DFMA R18, R46, R18, R46 ;  /* 0x000000122e12722b */ /* 0x000fd0000000002e */
[----:B------:R-:W-:-:S08]  /*b7b0*/  DMUL R18, R18, 2.2250738585072013831e-308 ;  /* 0x0010000012127828 */ /* 0x000fd00000000000 */
[----:B------:R-:W-:-:S08]  /*b7c0*/  DFMA R36, -R36, R18, 1 ;  /* 0x3ff000002424742b */ /* 0x000fd00000000112 */
[----:B------:R-:W-:-:S08]  /*b7d0*/  DFMA R36, R36, R36, R36 ;  /* 0x000000242424722b */ /* 0x000fd00000000024 */
[----:B------:R-:W-:Y:S01]  /*b7e0*/  DFMA R18, R18, R36, R18 ;  /* 0x000000241212722b */ /* 0x000fe20000000012 */
[----:B------:R-:W-:Y:S10]  /*b7f0*/  BRA `(.L_x_187) ;  /* 0x0000000000307947 */ /* 0x000ff40003800000 */
.L_x_188:
[----:B------:R-:W-:Y:S01]  /*b800*/  DMUL R36, R36, 8.11296384146066816958e+31 ;  /* 0x4690000024247828 */ /* 0x000fe20000000000 */
[----:B------:R-:W-:-:S05]  /*b810*/  MOV R18, R16 ;  /* 0x0000001000127202 */ /* 0x000fca0000000f00 */
[----:B------:R-:W0:Y:S02]  /*b820*/  MUFU.RCP64H R19, R37 ;  /* 0x0000002500137308 */ /* 0x000e240000001800 */
[----:B0-----:R-:W-:-:S08]  /*b830*/  DFMA R44, -R36, R18, 1 ;  /* 0x3ff00000242c742b */ /* 0x001fd00000000112 */
[----:B------:R-:W-:-:S08]  /*b840*/  DFMA R44, R44, R44, R44 ;  /* 0x0000002c2c2c722b */ /* 0x000fd0000000002c */
[----:B------:R-:W-:-:S08]  /*b850*/  DFMA R44, R18, R44, R18 ;  /* 0x0000002c122c722b */ /* 0x000fd00000000012 */
[----:B------:R-:W-:-:S08]  /*b860*/  DFMA R18, -R36, R44, 1 ;  /* 0x3ff000002412742b */ /* 0x000fd0000000012c */
[----:B------:R-:W-:-:S08]  /*b870*/  DFMA R18, R44, R18, R44 ;  /* 0x000000122c12722b */ /* 0x000fd0000000002c */
[----:B------:R-:W-:Y:S01]  /*b880*/  DMUL R18, R18, 8.11296384146066816958e+31 ;  /* 0x4690000012127828 */ /* 0x000fe20000000000 */
[----:B------:R-:W-:Y:S10]  /*b890*/  BRA `(.L_x_187) ;  /* 0x0000000000087947 */ /* 0x000ff40003800000 */
.L_x_186:
[----:B------:R-:W-:Y:S01]  /*b8a0*/  LOP3.LUT R19, R37, 0x80000, RZ, 0xfc, !PT ;  /* 0x0008000025137812 */ /* 0x000fe200078efcff */
[----:B------:R-:W-:-:S07]  /*b8b0*/  IMAD.MOV.U32 R18, RZ, RZ, R36 ;  /* 0x000000ffff127224 */ /* 0x000fce00078e0024 */
.L_x_187:
[----:B------:R-:W-:Y:S05]  /*b8c0*/  BSYNC.RECONVERGENT B0 ;  /* 0x0000000000007941 */ /* 0x000fea0003800200 */
.L_x_185:
[----:B------:R-:W-:Y:S02]  /*b8d0*/  HFMA2 R37, -RZ, RZ, 0, 0 ;  /* 0x00000000ff257431 */ /* 0x000fe400000001ff */
[----:B------:R-:W-:Y:S01]  /*b8e0*/  IMAD.MOV.U32 R36, RZ, RZ, R8 ;  /* 0x000000ffff247224 */ /* 0x000fe200078e0008 */
[----:B------:R-:W-:-:S03]  /*b8f0*/  MOV R16, R18 ;  /* 0x0000001200107202 */ /* 0x000fc60000000f00 */
[----:B------:R-:W-:Y:S05]  /*b900*/  RET.REL.NODEC R36 `(_ZN5pyram9pyramStepEiifP11pyramNeuronP13pyramReceptor) ;  /* 0xffffff4424bc7950 */ /* 0x000fea0003c3ffff */
        .weak           $__internal_1_$__cuda_sm20_div_rn_f64_full
        .type           $__internal_1_$__cuda_sm20_div_rn_f64_full,@function
        .size           $__internal_1_$__cuda_sm20_div_rn_f64_full,($__internal_2_$__cuda_sm20_rcp_rn_f32_slowpath - $__internal_1_$__cuda_sm20_div_rn_f64_full)
$__internal_1_$__cuda_sm20_div_rn_f64_full:
[C---:B------:R-:W-:Y:S01]  /*b910*/  FSETP.GEU.AND P0, PT, |R19|.reuse, 1.469367938527859385e-39, PT ;  /* 0x001000001300780b */ /* 0x040fe20003f0e200 */
[--C-:B------:R-:W-:Y:S01]  /*b920*/  IMAD.MOV.U32 R36, RZ, RZ, R18.reuse ;  /* 0x000000ffff247224 */ /* 0x100fe200078e0012 */
[----:B------:R-:W-:Y:S01]  /*b930*/  LOP3.LUT R44, R19, 0x800fffff, RZ, 0xc0, !PT ;  /* 0x800fffff132c7812 */ /* 0x000fe200078ec0ff */
[----:B------:R-:W-:Y:S01]  /*b940*/  IMAD.MOV.U32 R51, RZ, RZ, R3 ;  /* 0x000000ffff337224 */ /* 0x000fe200078e0003 */
[----:B------:R-:W-:Y:S01]  /*b950*/  MOV R37, R19 ;  /* 0x0000001300257202 */ /* 0x000fe20000000f00 */
[----:B------:R-:W-:Y:S01]  /*b960*/  HFMA2 R48, -RZ, RZ, 0, 5.9604644775390625e-08 ;  /* 0x00000001ff307431 */ /* 0x000fe200000001ff */
[----:B------:R-:W-:Y:S01]  /*b970*/  LOP3.LUT R45, R44, 0x3ff00000, RZ, 0xfc, !PT ;  /* 0x3ff000002c2d7812 */ /* 0x000fe200078efcff */
[----:B------:R-:W-:Y:S01]  /*b980*/  IMAD.MOV.U32 R44, RZ, RZ, R18 ;  /* 0x000000ffff2c7224 */ /* 0x000fe200078e0012 */
[----:B------:R-:W-:Y:S01]  /*b990*/  FSETP.GEU.AND P3, PT, |R51|, 1.469367938527859385e-39, PT ;  /* 0x001000003300780b */ /* 0x000fe20003f6e200 */
[----:B------:R-:W-:Y:S01]  /*b9a0*/  BSSY.RECONVERGENT B0, `(.L_x_189) ;  /* 0x0000057000007945 */ /* 0x000fe20003800200 */
[----:B------:R-:W-:-:S02]  /*b9b0*/  MOV R50, R16 ;  /* 0x0000001000327202 */ /* 0x000fc40000000f00 */
[----:B------:R-:W-:Y:S01]  /*b9c0*/  LOP3.LUT R3, R51, 0x7ff00000, RZ, 0xc0, !PT ;  /* 0x7ff0000033037812 */ /* 0x000fe200078ec0ff */
[----:B------:R-:W-:Y:S01]  /*b9d0*/  @!P0 DMUL R44, R36, 8.98846567431157953865e+307 ;  /* 0x7fe00000242c8828 */ /* 0x000fe20000000000 */
[----:B------:R-:W-:-:S04]  /*b9e0*/  LOP3.LUT R30, R19, 0x7ff00000, RZ, 0xc0, !PT ;  /* 0x7ff00000131e7812 */ /* 0x000fc800078ec0ff */
[----:B------:R-:W-:Y:S01]  /*b9f0*/  ISETP.GE.U32.AND P2, PT, R3, R30, PT ;  /* 0x0000001e0300720c */ /* 0x000fe20003f46070 */
[----:B------:R-:W0:Y:S02]  /*ba00*/  MUFU.RCP64H R49, R45 ;  /* 0x0000002d00317308 */ /* 0x000e240000001800 */
[----:B------:R-:W-:Y:S02]  /*ba10*/  @!P3 LOP3.LUT R16, R37, 0x7ff00000, RZ, 0xc0, !PT ;  /* 0x7ff000002510b812 */ /* 0x000fe400078ec0ff */
[----:B------:R-:W-:Y:S02]  /*ba20*/  @!P0 LOP3.LUT R30, R45, 0x7ff00000, RZ, 0xc0, !PT ;  /* 0x7ff000002d1e8812 */ /* 0x000fe400078ec0ff */
[----:B------:R-:W-:Y:S01]  /*ba30*/  @!P3 ISETP.GE.U32.AND P4, PT, R3, R16, PT ;  /* 0x000000100300b20c */ /* 0x000fe20003f86070 */
[----:B------:R-:W-:-:S05]  /*ba40*/  IMAD.MOV.U32 R16, RZ, RZ, 0x1ca00000 ;  /* 0x1ca00000ff107424 */ /* 0x000fca00078e00ff */
[C---:B------:R-:W-:Y:S02]  /*ba50*/  @!P3 SEL R18, R16.reuse, 0x63400000, !P4 ;  /* 0x634000001012b807 */ /* 0x040fe40006000000 */
[----:B------:R-:W-:Y:S02]  /*ba60*/  SEL R19, R16, 0x63400000, !P2 ;  /* 0x6340000010137807 */ /* 0x000fe40005000000 */
[----:B------:R-:W-:Y:S01]  /*ba70*/  @!P3 LOP3.LUT R18, R18, 0x80000000, R51, 0xf8, !PT ;  /* 0x800000001212b812 */ /* 0x000fe200078ef833 */
[----:B0-----:R-:W-:-:S08]  /*ba80*/  DFMA R46, R48, -R44, 1 ;  /* 0x3ff00000302e742b */ /* 0x001fd0000000082c */
[----:B------:R-:W-:-:S08]  /*ba90*/  DFMA R46, R46, R46, R46 ;  /* 0x0000002e2e2e722b */ /* 0x000fd0000000002e */
[----:B------:R-:W-:Y:S01]  /*baa0*/  DFMA R48, R48, R46, R48 ;  /* 0x0000002e3030722b */ /* 0x000fe20000000030 */
[----:B------:R-:W-:Y:S02]  /*bab0*/  LOP3.LUT R47, R19, 0x800fffff, R51, 0xf8, !PT ;  /* 0x800fffff132f7812 */ /* 0x000fe400078ef833 */
[----:B------:R-:W-:Y:S01]  /*bac0*/  @!P3 LOP3.LUT R19, R18, 0x100000, RZ, 0xfc, !PT ;  /* 0x001000001213b812 */ /* 0x000fe200078efcff */
[----:B------:R-:W-:Y:S01]  /*bad0*/  @!P3 IMAD.MOV.U32 R18, RZ, RZ, RZ ;  /* 0x000000ffff12b224 */ /* 0x000fe200078e00ff */
[----:B------:R-:W-:-:S03]  /*bae0*/  MOV R46, R50 ;  /* 0x00000032002e7202 */ /* 0x000fc60000000f00 */
[----:B------:R-:W-:-:S03]  /*baf0*/  DFMA R52, R48, -R44, 1 ;  /* 0x3ff000003034742b */ /* 0x000fc6000000082c */
[----:B------:R-:W-:-:S05]  /*bb00*/  @!P3 DFMA R46, R46, 2, -R18 ;  /* 0x400000002e2eb82b */ /* 0x000fca0000000812 */
[----:B------:R-:W-:-:S08]  /*bb10*/  DFMA R52, R48, R52, R48 ;  /* 0x000000343034722b */ /* 0x000fd00000000030 */
[----:B------:R-:W-:-:S08]  /*bb20*/  DMUL R18, R52, R46 ;  /* 0x0000002e34127228 */ /* 0x000fd00000000000 */
[----:B------:R-:W-:-:S08]  /*bb30*/  DFMA R48, R18, -R44, R46 ;  /* 0x8000002c1230722b */ /* 0x000fd0000000002e */
[----:B------:R-:W-:Y:S01]  /*bb40*/  DFMA R48, R52, R48, R18 ;  /* 0x000000303430722b */ /* 0x000fe20000000012 */
[----:B------:R-:W-:Y:S02]  /*bb50*/  MOV R19, R3 ;  /* 0x0000000300137202 */ /* 0x000fe40000000f00 */
[----:B------:R-:W-:-:S05]  /*bb60*/  @!P3 LOP3.LUT R19, R47, 0x7ff00000, RZ, 0xc0, !PT ;  /* 0x7ff000002f13b812 */ /* 0x000fca00078ec0ff */
[----:B------:R-:W-:-:S05]  /*bb70*/  VIADD R18, R19, 0xffffffff ;  /* 0xffffffff13127836 */ /* 0x000fca0000000000 */
[----:B------:R-:W-:Y:S02]  /*bb80*/  ISETP.GT.U32.AND P0, PT, R18, 0x7feffffe, PT ;  /* 0x7feffffe1200780c */ /* 0x000fe40003f04070 */
[----:B------:R-:W-:-:S04]  /*bb90*/  IADD3 R18, PT, PT, R30, -0x1, RZ ;  /* 0xffffffff1e127810 */ /* 0x000fc80007ffe0ff */
[----:B------:R-:W-:-:S13]  /*bba0*/  ISETP.GT.U32.OR P0, PT, R18, 0x7feffffe, P0 ;  /* 0x7feffffe1200780c */ /* 0x000fda0000704470 */
[----:B------:R-:W-:Y:S05]  /*bbb0*/  @P0 BRA `(.L_x_190) ;  /* 0x0000000000740947 */ /* 0x000fea0003800000 */
[----:B------:R-:W-:-:S04]  /*bbc0*/  LOP3.LUT R18, R37, 0x7ff00000, RZ, 0xc0, !PT ;  /* 0x7ff0000025127812 */ /* 0x000fc800078ec0ff */
[CC--:B------:R-:W-:Y:S02]  /*bbd0*/  VIADDMNMX R19, R3.reuse, -R18.reuse, 0xb9600000, !PT ;  /* 0xb960000003137446 */ /* 0x0c0fe40007800912 */
[----:B------:R-:W-:Y:S01]  /*bbe0*/  ISETP.GE.U32.AND P0, PT, R3, R18, PT ;  /* 0x000000120300720c */ /* 0x000fe20003f06070 */
[----:B------:R-:W-:Y:S01]  /*bbf0*/  IMAD.MOV.U32 R18, RZ, RZ, RZ ;  /* 0x000000ffff127224 */ /* 0x000fe200078e00ff */
[----:B------:R-:W-:Y:S02]  /*bc00*/  VIMNMX R19, PT, PT, R19, 0x46a00000, PT ;  /* 0x46a0000013137848 */ /* 0x000fe40003fe0100 */
[----:B------:R-:W-:-:S05]  /*bc10*/  SEL R16, R16, 0x63400000, !P0 ;  /* 0x6340000010107807 */ /* 0x000fca0004000000 */
[----:B------:R-:W-:-:S05]  /*bc20*/  IMAD.IADD R16, R19, 0x1, -R16 ;  /* 0x0000000113107824 */ /* 0x000fca00078e0a10 */
[----:B------:R-:W-:-:S06]  /*bc30*/  IADD3 R19, PT, PT, R16, 0x7fe00000, RZ ;  /* 0x7fe0000010137810 */ /* 0x000fcc0007ffe0ff */
[----:B------:R-:W-:-:S10]  /*bc40*/  DMUL R52, R48, R18 ;  /* 0x0000001230347228 */ /* 0x000fd40000000000 */
[----:B------:R-:W-:-:S13]  /*bc50*/  FSETP.GTU.AND P0, PT, |R53|, 1.469367938527859385e-39, PT ;  /* 0x001000003500780b */ /* 0x000fda0003f0c200 */
[----:B------:R-:W-:Y:S05]  /*bc60*/  @P0 BRA `(.L_x_191) ;  /* 0x0000000000a80947 */ /* 0x000fea0003800000 */
[----:B------:R-:W-:-:S06]  /*bc70*/  DFMA R44, R48, -R44, R46 ;  /* 0x8000002c302c722b */ /* 0x000fcc000000002e */
[----:B------:R-:W-:-:S04]  /*bc80*/  MOV R44, RZ ;  /* 0x000000ff002c7202 */ /* 0x000fc80000000f00 */
[C---:B------:R-:W-:Y:S02]  /*bc90*/  FSETP.NEU.AND P0, PT, R45.reuse, RZ, PT ;  /* 0x000000ff2d00720b */ /* 0x040fe40003f0d000 */
[----:B------:R-:W-:-:S04]  /*bca0*/  LOP3.LUT R36, R45, 0x80000000, R37, 0x48, !PT ;  /* 0x800000002d247812 */ /* 0x000fc800078e4825 */
[----:B------:R-:W-:-:S07]  /*bcb0*/  LOP3.LUT R45, R36, R19, RZ, 0xfc, !PT ;  /* 0x00000013242d7212 */ /* 0x000fce00078efcff */
[----:B------:R-:W-:Y:S05]  /*bcc0*/  @!P0 BRA `(.L_x_191) ;  /* 0x0000000000908947 */ /* 0x000fea0003800000 */
[----:B------:R-:W-:Y:S01]  /*bcd0*/  IMAD.MOV R19, RZ, RZ, -R16 ;  /* 0x000000ffff137224 */ /* 0x000fe200078e0a10 */
[----:B------:R-:W-:Y:S02]  /*bce0*/  MOV R18, RZ ;  /* 0x000000ff00127202 */ /* 0x000fe40000000f00 */
[----:B------:R-:W-:-:S04]  /*bcf0*/  IADD3 R16, PT, PT, -R16, -0x43300000, RZ ;  /* 0xbcd0000010107810 */ /* 0x000fc80007ffe1ff */
[----:B------:R-:W-:Y:S02]  /*bd00*/  DFMA R18, R52, -R18, R48 ;  /* 0x800000123412722b */ /* 0x000fe40000000030 */
[----:B------:R-:W-:-:S08]  /*bd10*/  DMUL.RP R48, R48, R44 ;  /* 0x0000002c30307228 */ /* 0x000fd00000008000 */
[----:B------:R-:W-:Y:S02]  /*bd20*/  FSETP.NEU.AND P0, PT, |R19|, R16, PT ;  /* 0x000000101300720b */ /* 0x000fe40003f0d200 */
[----:B------:R-:W-:Y:S02]  /*bd30*/  LOP3.LUT R36, R49, R36, RZ, 0x3c, !PT ;  /* 0x0000002431247212 */ /* 0x000fe400078e3cff */
[----:B------:R-:W-:Y:S02]  /*bd40*/  FSEL R16, R48, R52, !P0 ;  /* 0x0000003430107208 */ /* 0x000fe40004000000 */
[----:B------:R-:W-:-:S03]  /*bd50*/  FSEL R3, R36, R53, !P0 ;  /* 0x0000003524037208 */ /* 0x000fc60004000000 */
[----:B------:R-:W-:Y:S01]  /*bd60*/  IMAD.MOV.U32 R52, RZ, RZ, R16 ;  /* 0x000000ffff347224 */ /* 0x000fe200078e0010 */
[----:B------:R-:W-:Y:S01]  /*bd70*/  MOV R53, R3 ;  /* 0x0000000300357202 */ /* 0x000fe20000000f00 */
[----:B------:R-:W-:Y:S06]  /*bd80*/  BRA `(.L_x_191) ;  /* 0x0000000000607947 */ /* 0x000fec0003800000 */
.L_x_190:
[----:B------:R-:W-:-:S14]  /*bd90*/  DSETP.NAN.AND P0, PT, R50, R50, PT ;  /* 0x000000323200722a */ /* 0x000fdc0003f08000 */
[----:B------:R-:W-:Y:S05]  /*bda0*/  @P0 BRA `(.L_x_192) ;  /* 0x00000000004c0947 */ /* 0x000fea0003800000 */
[----:B------:R-:W-:-:S14]  /*bdb0*/  DSETP.NAN.AND P0, PT, R36, R36, PT ;  /* 0x000000242400722a */ /* 0x000fdc0003f08000 */
[----:B------:R-:W-:Y:S05]  /*bdc0*/  @P0 BRA `(.L_x_193) ;  /* 0x0000000000340947 */ /* 0x000fea0003800000 */
[----:B------:R-:W-:Y:S01]  /*bdd0*/  ISETP.NE.AND P0, PT, R19, R30, PT ;  /* 0x0000001e1300720c */ /* 0x000fe20003f05270 */
[----:B------:R-:W-:Y:S01]  /*bde0*/  IMAD.MOV.U32 R52, RZ, RZ, 0x0 ;  /* 0x00000000ff347424 */ /* 0x000fe200078e00ff */
[----:B------:R-:W-:-:S11]  /*bdf0*/  MOV R53, 0xfff80000 ;  /* 0xfff8000000357802 */ /* 0x000fd60000000f00 */
[----:B------:R-:W-:Y:S05]  /*be00*/  @!P0 BRA `(.L_x_191) ;  /* 0x0000000000408947 */ /* 0x000fea0003800000 */
[----:B------:R-:W-:Y:S02]  /*be10*/  ISETP.NE.AND P0, PT, R19, 0x7ff00000, PT ;  /* 0x7ff000001300780c */ /* 0x000fe40003f05270 */
[----:B------:R-:W-:Y:S02]  /*be20*/  LOP3.LUT R37, R51, 0x80000000, R37, 0x48, !PT ;  /* 0x8000000033257812 */ /* 0x000fe400078e4825 */
[----:B------:R-:W-:-:S13]  /*be30*/  ISETP.EQ.OR P0, PT, R30, RZ, !P0 ;  /* 0x000000ff1e00720c */ /* 0x000fda0004702670 */
[----:B------:R-:W-:Y:S01]  /*be40*/  @P0 LOP3.LUT R3, R37, 0x7ff00000, RZ, 0xfc, !PT ;  /* 0x7ff0000025030812 */ /* 0x000fe200078efcff */
[----:B------:R-:W-:Y:S01]  /*be50*/  @!P0 IMAD.MOV.U32 R52, RZ, RZ, RZ ;  /* 0x000000ffff348224 */ /* 0x000fe200078e00ff */
[----:B------:R-:W-:Y:S01]  /*be60*/  @!P0 MOV R53, R37 ;  /* 0x0000002500358202 */ /* 0x000fe20000000f00 */
[----:B------:R-:W-:Y:S01]  /*be70*/  @P0 IMAD.MOV.U32 R52, RZ, RZ, RZ ;  /* 0x000000ffff340224 */ /* 0x000fe200078e00ff */
[----:B------:R-:W-:Y:S01]  /*be80*/  @P0 MOV R53, R3 ;  /* 0x0000000300350202 */ /* 0x000fe20000000f00 */
[----:B------:R-:W-:Y:S06]  /*be90*/  BRA `(.L_x_191) ;  /* 0x00000000001c7947 */ /* 0x000fec0003800000 */
.L_x_193:
[----:B------:R-:W-:Y:S01]  /*bea0*/  LOP3.LUT R3, R37, 0x80000, RZ, 0xfc, !PT ;  /* 0x0008000025037812 */ /* 0x000fe200078efcff */
[----:B------:R-:W-:-:S03]  /*beb0*/  IMAD.MOV.U32 R52, RZ, RZ, R36 ;  /* 0x000000ffff347224 */ /* 0x000fc600078e0024 */
[----:B------:R-:W-:Y:S01]  /*bec0*/  MOV R53, R3 ;  /* 0x0000000300357202 */ /* 0x000fe20000000f00 */
[----:B------:R-:W-:Y:S06]  /*bed0*/  BRA `(.L_x_191) ;  /* 0x00000000000c7947 */ /* 0x000fec0003800000 */
.L_x_192:
[----:B------:R-:W-:Y:S01]  /*bee0*/  LOP3.LUT R3, R51, 0x80000, RZ, 0xfc, !PT ;  /* 0x0008000033037812 */ /* 0x000fe200078efcff */
[----:B------:R-:W-:-:S03]  /*bef0*/  IMAD.MOV.U32 R52, RZ, RZ, R50 ;  /* 0x000000ffff347224 */ /* 0x000fc600078e0032 */
[----:B------:R-:W-:-:S07]  /*bf00*/  MOV R53, R3 ;  /* 0x0000000300357202 */ /* 0x000fce0000000f00 */
.L_x_191:
[----:B------:R-:W-:Y:S05]  /*bf10*/  BSYNC.RECONVERGENT B0 ;  /* 0x0000000000007941 */ /* 0x000fea0003800200 */
.L_x_189:
[----:B------:R-:W-:Y:S02]  /*bf20*/  HFMA2 R19, -RZ, RZ, 0, 0 ;  /* 0x00000000ff137431 */ /* 0x000fe400000001ff */
[----:B------:R-:W-:Y:S01]  /*bf30*/  IMAD.MOV.U32 R18, RZ, RZ, R8 ;  /* 0x000000ffff127224 */ /* 0x000fe200078e0008 */
[----:B------:R-:W-:Y:S01]  /*bf40*/  MOV R3, R53 ;  /* 0x0000003500037202 */ /* 0x000fe20000000f00 */
[----:B------:R-:W-:Y:S02]  /*bf50*/  IMAD.MOV.U32 R16, RZ, RZ, R52 ;  /* 0x000000ffff107224 */ /* 0x000fe400078e0034 */
[----:B------:R-:W-:Y:S05]  /*bf60*/  RET.REL.NODEC R18 `(_ZN5pyram9pyramStepEiifP11pyramNeuronP13pyramReceptor) ;  /* 0xffffff4012247950 */ /* 0x000fea0003c3ffff */
        .weak           $__internal_2_$__cuda_sm20_rcp_rn_f32_slowpath
        .type           $__internal_2_$__cuda_sm20_rcp_rn_f32_slowpath,@function
        .size           $__internal_2_$__cuda_sm20_rcp_rn_f32_slowpath,($__internal_3_$__cuda_sm3x_div_rn_noftz_f32_slowpath - $__internal_2_$__cuda_sm20_rcp_rn_f32_slowpath)
$__internal_2_$__cuda_sm20_rcp_rn_f32_slowpath:
[----:B------:R-:W-:Y:S01]  /*bf70*/  IMAD.SHL.U32 R16, R3, 0x2, RZ ;  /* 0x0000000203107824 */ /* 0x000fe200078e00ff */
[----:B------:R-:W-:Y:S04]  /*bf80*/  BSSY.RECONVERGENT B1, `(.L_x_194) ;  /* 0x0000030000017945 */ /* 0x000fe80003800200 */
[----:B------:R-:W-:-:S04]  /*bf90*/  SHF.R.U32.HI R33, RZ, 0x18, R16 ;  /* 0x00000018ff217819 */ /* 0x000fc80000011610 */
[----:B------:R-:W-:-:S13]  /*bfa0*/  ISETP.NE.U32.AND P0, PT, R33, RZ, PT ;  /* 0x000000ff2100720c */ /* 0x000fda0003f05070 */
[----:B------:R-:W-:Y:S05]  /*bfb0*/  @P0 BRA `(.L_x_195) ;  /* 0x0000000000280947 */ /* 0x000fea0003800000 */
[----:B------:R-:W-:-:S04]  /*bfc0*/  SHF.L.U32 R16, R3, 0x1, RZ ;  /* 0x0000000103107819 */ /* 0x000fc800000006ff */
[----:B------:R-:W-:-:S13]  /*bfd0*/  ISETP.NE.AND P0, PT, R16, RZ, PT ;  /* 0x000000ff1000720c */ /* 0x000fda0003f05270 */
[----:B------:R-:W-:Y:S01]  /*bfe0*/  @P0 FFMA R25, R3, 1.84467440737095516160e+19, RZ ;  /* 0x5f80000003190823 */ /* 0x000fe200000000ff */
[----:B------:R-:W-:Y:S08]  /*bff0*/  @!P0 MUFU.RCP R19, R3 ;  /* 0x0000000300138308 */ /* 0x000ff00000001000 */
[----:B------:R-:W0:Y:S02]  /*c000*/  @P0 MUFU.RCP R16, R25 ;  /* 0x0000001900100308 */ /* 0x000e240000001000 */
[----:B0-----:R-:W-:-:S04]  /*c010*/  @P0 FFMA R30, R25, R16, -1 ;  /* 0xbf800000191e0423 */ /* 0x001fc80000000010 */
[----:B------:R-:W-:-:S04]  /*c020*/  @P0 FADD.FTZ R33, -R30, -RZ ;  /* 0x800000ff1e210221 */ /* 0x000fc80000010100 */
[----:B------:R-:W-:-:S04]  /*c030*/  @P0 FFMA R16, R16, R33, R16 ;  /* 0x0000002110100223 */ /* 0x000fc80000000010 */
[----:B------:R-:W-:Y:S01]  /*c040*/  @P0 FFMA R19, R16, 1.84467440737095516160e+19, RZ ;  /* 0x5f80000010130823 */ /* 0x000fe200000000ff */
[----:B------:R-:W-:Y:S06]  /*c050*/  BRA `(.L_x_196) ;  /* 0x0000000000887947 */ /* 0x000fec0003800000 */
.L_x_195:
[----:B------:R-:W-:-:S05]  /*c060*/  VIADD R37, R33, 0xffffff03 ;  /* 0xffffff0321257836 */ /* 0x000fca0000000000 */
[----:B------:R-:W-:-:S13]  /*c070*/  ISETP.GT.U32.AND P0, PT, R37, 0x1, PT ;  /* 0x000000012500780c */ /* 0x000fda0003f04070 */
[----:B------:R-:W-:Y:S05]  /*c080*/  @P0 BRA `(.L_x_197) ;  /* 0x0000000000780947 */ /* 0x000fea0003800000 */
[----:B------:R-:W-:Y:S02]  /*c090*/  LOP3.LUT R16, R3, 0x7fffff, RZ, 0xc0, !PT ;  /* 0x007fffff03107812 */ /* 0x000fe400078ec0ff */
[----:B------:R-:W-:Y:S02]  /*c0a0*/  MOV R36, 0x3 ;  /* 0x0000000300247802 */ /* 0x000fe40000000f00 */
[----:B------:R-:W-:Y:S02]  /*c0b0*/  LOP3.LUT R16, R16, 0x3f800000, RZ, 0xfc, !PT ;  /* 0x3f80000010107812 */ /* 0x000fe400078efcff */
[----:B------:R-:W-:Y:S02]  /*c0c0*/  SHF.L.U32 R36, R36, R37, RZ ;  /* 0x0000002524247219 */ /* 0x000fe400000006ff */
[----:B------:R-:W0:Y:S02]  /*c0d0*/  MUFU.RCP R19, R16 ;  /* 0x0000001000137308 */ /* 0x000e240000001000 */
[----:B0-----:R-:W-:-:S04]  /*c0e0*/  FFMA R25, R16, R19, -1 ;  /* 0xbf80000010197423 */ /* 0x001fc80000000013 */
[----:B------:R-:W-:-:S04]  /*c0f0*/  FADD.FTZ R30, -R25, -RZ ;  /* 0x800000ff191e7221 */ /* 0x000fc80000010100 */
[CCC-:B------:R-:W-:Y:S01]  /*c100*/  FFMA.RM R25, R19.reuse, R30.reuse, R19.reuse ;  /* 0x0000001e13197223 */ /* 0x1c0fe20000004013 */
[----:B------:R-:W-:-:S04]  /*c110*/  FFMA.RP R30, R19, R30, R19 ;  /* 0x0000001e131e7223 */ /* 0x000fc80000008013 */
[C---:B------:R-:W-:Y:S02]  /*c120*/  LOP3.LUT R19, R25.reuse, 0x7fffff, RZ, 0xc0, !PT ;  /* 0x007fffff19137812 */ /* 0x040fe400078ec0ff */
[----:B------:R-:W-:Y:S02]  /*c130*/  FSETP.NEU.FTZ.AND P0, PT, R25, R30, PT ;  /* 0x0000001e1900720b */ /* 0x000fe40003f1d000 */
[----:B------:R-:W-:Y:S02]  /*c140*/  LOP3.LUT R19, R19, 0x800000, RZ, 0xfc, !PT ;  /* 0x0080000013137812 */ /* 0x000fe400078efcff */
[----:B------:R-:W-:Y:S02]  /*c150*/  SEL R25, RZ, 0xffffffff, !P0 ;  /* 0xffffffffff197807 */ /* 0x000fe40004000000 */
[----:B------:R-:W-:-:S03]  /*c160*/  LOP3.LUT R36, R36, R19, RZ, 0xc0, !PT ;  /* 0x0000001324247212 */ /* 0x000fc600078ec0ff */
[----:B------:R-:W-:Y:S01]  /*c170*/  IMAD.MOV R16, RZ, RZ, -R25 ;  /* 0x000000ffff107224 */ /* 0x000fe200078e0a19 */
[----:B------:R-:W-:-:S04]  /*c180*/  SHF.R.U32.HI R36, RZ, R37, R36 ;  /* 0x00000025ff247219 */ /* 0x000fc80000011624 */
[----:B------:R-:W-:Y:S02]  /*c190*/  LOP3.LUT P1, RZ, R16, R37, R19, 0xf8, !PT ;  /* 0x0000002510ff7212 */ /* 0x000fe4000782f813 */
[C---:B------:R-:W-:Y:S02]  /*c1a0*/  LOP3.LUT P0, RZ, R36.reuse, 0x1, RZ, 0xc0, !PT ;  /* 0x0000000124ff7812 */ /* 0x040fe4000780c0ff */
[----:B------:R-:W-:-:S04]  /*c1b0*/  LOP3.LUT P2, RZ, R36, 0x2, RZ, 0xc0, !PT ;  /* 0x0000000224ff7812 */ /* 0x000fc8000784c0ff */
[----:B------:R-:W-:Y:S02]  /*c1c0*/  PLOP3.LUT P0, PT, P0, P1, P2, 0xe0, 0x0 ;  /* 0x000000000000781c */ /* 0x000fe40000703c20 */
[----:B------:R-:W-:Y:S02]  /*c1d0*/  LOP3.LUT P1, RZ, R3, 0x7fffff, RZ, 0xc0, !PT ;  /* 0x007fffff03ff7812 */ /* 0x000fe4000782c0ff */
[----:B------:R-:W-:-:S04]  /*c1e0*/  SEL R16, RZ, 0x1, !P0 ;  /* 0x00000001ff107807 */ /* 0x000fc80004000000 */
[----:B------:R-:W-:-:S04]  /*c1f0*/  IADD3 R16, PT, PT, -R16, RZ, RZ ;  /* 0x000000ff10107210 */ /* 0x000fc80007ffe1ff */
[----:B------:R-:W-:Y:S01]  /*c200*/  ISETP.GE.AND P0, PT, R16, RZ, PT ;  /* 0x000000ff1000720c */ /* 0x000fe20003f06270 */
[----:B------:R-:W-:-:S05]  /*c210*/  VIADD R16, R33, 0xffffff04 ;  /* 0xffffff0421107836 */ /* 0x000fca0000000000 */
[----:B------:R-:W-:-:S07]  /*c220*/  SHF.R.U32.HI R16, RZ, R16, R19 ;  /* 0x00000010ff107219 */ /* 0x000fce0000011613 */
[----:B------:R-:W-:-:S05]  /*c230*/  @!P0 IADD3 R16, PT, PT, R16, 0x1, RZ ;  /* 0x0000000110108810 */ /* 0x000fca0007ffe0ff */
[----:B------:R-:W-:-:S05]  /*c240*/  @!P1 IMAD.SHL.U32 R16, R16, 0x2, RZ ;  /* 0x0000000210109824 */ /* 0x000fca00078e00ff */
[----:B------:R-:W-:Y:S01]  /*c250*/  LOP3.LUT R19, R16, 0x80000000, R3, 0xf8, !PT ;  /* 0x8000000010137812 */ /* 0x000fe200078ef803 */
[----:B------:R-:W-:Y:S06]  /*c260*/  BRA `(.L_x_196) ;  /* 0x0000000000047947 */ /* 0x000fec0003800000 */
.L_x_197:
[----:B------:R0:W1:Y:S02]  /*c270*/  MUFU.RCP R19, R3 ;  /* 0x0000000300137308 */ /* 0x0000640000001000 */
.L_x_196:
[----:B------:R-:W-:Y:S05]  /*c280*/  BSYNC.RECONVERGENT B1 ;  /* 0x0000000000017941 */ /* 0x000fea0003800200 */
.L_x_194:
[----:B01----:R-:W-:Y:S01]  /*c290*/  MOV R3, R19 ;  /* 0x0000001300037202 */ /* 0x003fe20000000f00 */
[----:B------:R-:W-:-:S04]  /*c2a0*/  IMAD.MOV.U32 R19, RZ, RZ, 0x0 ;  /* 0x00000000ff137424 */ /* 0x000fc800078e00ff */
[----:B------:R-:W-:Y:S05]  /*c2b0*/  RET.REL.NODEC R18 `(_ZN5pyram9pyramStepEiifP11pyramNeuronP13pyramReceptor) ;  /* 0xffffff3c12507950 */ /* 0x000fea0003c3ffff */
        .weak           $__internal_3_$__cuda_sm3x_div_rn_noftz_f32_slowpath
        .type           $__internal_3_$__cuda_sm3x_div_rn_noftz_f32_slowpath,@function
        .size           $__internal_3_$__cuda_sm3x_div_rn_noftz_f32_slowpath,(.L_x_213 - $__internal_3_$__cuda_sm3x_div_rn_noftz_f32_slowpath)
$__internal_3_$__cuda_sm3x_div_rn_noftz_f32_slowpath:
[----:B------:R-:W-:Y:S01]  /*c2c0*/  SHF.R.U32.HI R18, RZ, 0x17, R3 ;  /* 0x00000017ff127819 */ /* 0x000fe20000011603 */
[----:B------:R-:W-:Y:S01]  /*c2d0*/  BSSY.RECONVERGENT B0, `(.L_x_198) ;  /* 0x0000064000007945 */ /* 0x000fe20003800200 */
[----:B------:R-:W-:Y:S02]  /*c2e0*/  SHF.R.U32.HI R25, RZ, 0x17, R8 ;  /* 0x00000017ff197819 */ /* 0x000fe40000011608 */
[----:B------:R-:W-:Y:S02]  /*c2f0*/  LOP3.LUT R18, R18, 0xff, RZ, 0xc0, !PT ;  /* 0x000000ff12127812 */ /* 0x000fe400078ec0ff */
[----:B------:R-:W-:Y:S02]  /*c300*/  LOP3.LUT R25, R25, 0xff, RZ, 0xc0, !PT ;  /* 0x000000ff19197812 */ /* 0x000fe400078ec0ff */
[----:B------:R-:W-:Y:S02]  /*c310*/  IADD3 R19, PT, PT, R18, -0x1, RZ ;  /* 0xffffffff12137810 */ /* 0x000fe40007ffe0ff */
[----:B------:R-:W-:Y:S01]  /*c320*/  MOV R30, R8 ;  /* 0x00000008001e7202 */ /* 0x000fe20000000f00 */
[----:B------:R-:W-:Y:S01]  /*c330*/  VIADD R33, R25, 0xffffffff ;  /* 0xffffffff19217836 */ /* 0x000fe20000000000 */
[----:B------:R-:W-:-:S04]  /*c340*/  ISETP.GT.U32.AND P0, PT, R19, 0xfd, PT ;  /* 0x000000fd1300780c */ /* 0x000fc80003f04070 */
[----:B------:R-:W-:-:S13]  /*c350*/  ISETP.GT.U32.OR P0, PT, R33, 0xfd, P0 ;  /* 0x000000fd2100780c */ /* 0x000fda0000704470 */
[----:B------:R-:W-:Y:S01]  /*c360*/  @!P0 IMAD.MOV.U32 R19, RZ, RZ, RZ ;  /* 0x000000ffff138224 */ /* 0x000fe200078e00ff */
[----:B------:R-:W-:Y:S06]  /*c370*/  @!P0 BRA `(.L_x_199) ;  /* 0x0000000000608947 */ /* 0x000fec0003800000 */
[----:B------:R-:W-:Y:S02]  /*c380*/  FSETP.GTU.FTZ.AND P0, PT, |R8|, +INF , PT ;  /* 0x7f8000000800780b */ /* 0x000fe40003f1c200 */
[----:B------:R-:W-:-:S04]  /*c390*/  FSETP.GTU.FTZ.AND P2, PT, |R3|, +INF , PT ;  /* 0x7f8000000300780b */ /* 0x000fc80003f5c200 */
[----:B------:R-:W-:-:S13]  /*c3a0*/  PLOP3.LUT P0, PT, P0, P2, PT, 0xf8, 0x8f ;  /* 0x00000000008f781c */ /* 0x000fda0000705f70 */
[----:B------:R-:W-:Y:S05]  /*c3b0*/  @P0 BRA `(.L_x_200) ;  /* 0x0000000400500947 */ /* 0x000fea0003800000 */
[----:B------:R-:W-:-:S13]  /*c3c0*/  LOP3.LUT P0, RZ, R3, 0x7fffffff, R30, 0xc8, !PT ;  /* 0x7fffffff03ff7812 */ /* 0x000fda000780c81e */
[----:B------:R-:W-:Y:S05]  /*c3d0*/  @!P0 BRA `(.L_x_201) ;  /* 0x0000000400408947 */ /* 0x000fea0003800000 */
[C---:B------:R-:W-:Y:S02]  /*c3e0*/  FSETP.NEU.FTZ.AND P2, PT, |R8|.reuse, +INF , PT ;  /* 0x7f8000000800780b */ /* 0x040fe40003f5d200 */
[----:B------:R-:W-:Y:S02]  /*c3f0*/  FSETP.NEU.FTZ.AND P3, PT, |R3|, +INF , PT ;  /* 0x7f8000000300780b */ /* 0x000fe40003f7d200 */
[----:B------:R-:W-:-:S11]  /*c400*/  FSETP.NEU.FTZ.AND P0, PT, |R8|, +INF , PT ;  /* 0x7f8000000800780b */ /* 0x000fd60003f1d200 */
[----:B------:R-:W-:Y:S05]  /*c410*/  @!P3 BRA !P2, `(.L_x_201) ;  /* 0x000000040030b947 */ /* 0x000fea0005000000 */
[----:B------:R-:W-:-:S04]  /*c420*/  LOP3.LUT P2, RZ, R30, 0x7fffffff, RZ, 0xc0, !PT ;  /* 0x7fffffff1eff7812 */ /* 0x000fc8000784c0ff */
[----:B------:R-:W-:-:S13]  /*c430*/  PLOP3.LUT P2, PT, P3, P2, PT, 0x2f, 0xf2 ;  /* 0x0000000000f2781c */ /* 0x000fda0001f44577 */
[----:B------:R-:W-:Y:S05]  /*c440*/  @P2 BRA `(.L_x_202) ;  /* 0x00000004001c2947 */ /* 0x000fea0003800000 */
[----:B------:R-:W-:-:S04]  /*c450*/  LOP3.LUT P2, RZ, R3, 0x7fffffff, RZ, 0xc0, !PT ;  /* 0x7fffffff03ff7812 */ /* 0x000fc8000784c0ff */
[----:B------:R-:W-:-:S13]  /*c460*/  PLOP3.LUT P0, PT, P0, P2, PT, 0x2f, 0xf2 ;  /* 0x0000000000f2781c */ /* 0x000fda0000704577 */
[----:B------:R-:W-:Y:S05]  /*c470*/  @P0 BRA `(.L_x_203) ;  /* 0x0000000400040947 */ /* 0x000fea0003800000 */
[----:B------:R-:W-:Y:S02]  /*c480*/  ISETP.GE.AND P0, PT, R33, RZ, PT ;  /* 0x000000ff2100720c */ /* 0x000fe40003f06270 */
[----:B------:R-:W-:-:S04]  /*c490*/  IADD3 R19, PT, PT, R18, -0x1, RZ ;  /* 0xffffffff12137810 */ /* 0x000fc80007ffe0ff */
[----:B------:R-:W-:-:S07]  /*c4a0*/  ISETP.GE.AND P2, PT, R19, RZ, PT ;  /* 0x000000ff1300720c */ /* 0x000fce0003f46270 */
[----:B------:R-:W-:Y:S01]  /*c4b0*/  @P0 IMAD.MOV.U32 R19, RZ, RZ, RZ ;  /* 0x000000ffff130224 */ /* 0x000fe200078e00ff */
[----:B------:R-:W-:Y:S01]  /*c4c0*/  @!P0 MOV R19, 0xffffffc0 ;  /* 0xffffffc000138802 */ /* 0x000fe20000000f00 */
[----:B------:R-:W-:-:S04]  /*c4d0*/  @!P0 FFMA R30, R8, 1.84467440737095516160e+19, RZ ;  /* 0x5f800000081e8823 */ /* 0x000fc800000000ff */
[----:B------:R-:W-:Y:S01]  /*c4e0*/  @!P2 FFMA R3, R3, 1.84467440737095516160e+19, RZ ;  /* 0x5f8000000303a823 */ /* 0x000fe200000000ff */
[----:B------:R-:W-:-:S07]  /*c4f0*/  @!P2 VIADD R19, R19, 0x40 ;  /* 0x000000401313a836 */ /* 0x000fce0000000000 */
.L_x_199:
[----:B------:R-:W-:Y:S01]  /*c500*/  LEA R8, R18, 0xc0800000, 0x17 ;  /* 0xc080000012087811 */ /* 0x000fe200078eb8ff */
[----:B------:R-:W-:Y:S01]  /*c510*/  VIADD R25, R25, 0xffffff81 ;  /* 0xffffff8119197836 */ /* 0x000fe20000000000 */
[----:B------:R-:W-:Y:S02]  /*c520*/  BSSY.RECONVERGENT B1, `(.L_x_204) ;  /* 0x0000035000017945 */ /* 0x000fe40003800200 */
[----:B------:R-:W-:Y:S01]  /*c530*/  IADD3 R37, PT, PT, -R8, R3, RZ ;  /* 0x0000000308257210 */ /* 0x000fe20007ffe1ff */
[C---:B------:R-:W-:Y:S01]  /*c540*/  IMAD R3, R25.reuse, -0x800000, R30 ;  /* 0xff80000019037824 */ /* 0x040fe200078e021e */
[----:B------:R-:W-:Y:S02]  /*c550*/  IADD3 R18, PT, PT, R25, 0x7f, -R18 ;  /* 0x0000007f19127810 */ /* 0x000fe40007ffe812 */
[----:B------:R-:W0:Y:S01]  /*c560*/  MUFU.RCP R33, R37 ;  /* 0x0000002500217308 */ /* 0x000e220000001000 */
[----:B------:R-:W-:Y:S01]  /*c570*/  FADD.FTZ R8, -R37, -RZ ;  /* 0x800000ff25087221 */ /* 0x000fe20000010100 */
[----:B------:R-:W-:-:S03]  /*c580*/  IADD3 R18, PT, PT, R18, R19, RZ ;  /* 0x0000001312127210 */ /* 0x000fc60007ffe0ff */
[----:B0-----:R-:W-:-:S04]  /*c590*/  FFMA R36, R33, R8, 1 ;  /* 0x3f80000021247423 */ /* 0x001fc80000000008 */
[----:B------:R-:W-:-:S04]  /*c5a0*/  FFMA R36, R33, R36, R33 ;  /* 0x0000002421247223 */ /* 0x000fc80000000021 */
[----:B------:R-:W-:-:S04]  /*c5b0*/  FFMA R33, R3, R36, RZ ;  /* 0x0000002403217223 */ /* 0x000fc800000000ff */
[----:B------:R-:W-:-:S04]  /*c5c0*/  FFMA R30, R8, R33, R3 ;  /* 0x00000021081e7223 */ /* 0x000fc80000000003 */
[----:B------:R-:W-:-:S04]  /*c5d0*/  FFMA R33, R36, R30, R33 ;  /* 0x0000001e24217223 */ /* 0x000fc80000000021 */
[----:B------:R-:W-:-:S04]  /*c5e0*/  FFMA R8, R8, R33, R3 ;  /* 0x0000002108087223 */ /* 0x000fc80000000003 */
[----:B------:R-:W-:-:S05]  /*c5f0*/  FFMA R3, R36, R8, R33 ;  /* 0x0000000824037223 */ /* 0x000fca0000000021 */
[----:B------:R-:W-:-:S04]  /*c600*/  SHF.R.U32.HI R25, RZ, 0x17, R3 ;  /* 0x00000017ff197819 */ /* 0x000fc80000011603 */
[----:B------:R-:W-:-:S05]  /*c610*/  LOP3.LUT R19, R25, 0xff, RZ, 0xc0, !PT ;  /* 0x000000ff19137812 */ /* 0x000fca00078ec0ff */
[----:B------:R-:W-:-:S05]  /*c620*/  IMAD.IADD R19, R19, 0x1, R18 ;  /* 0x0000000113137824 */ /* 0x000fca00078e0212 */
[----:B------:R-:W-:-:S04]  /*c630*/  IADD3 R25, PT, PT, R19, -0x1, RZ ;  /* 0xffffffff13197810 */ /* 0x000fc80007ffe0ff */
[----:B------:R-:W-:-:S13]  /*c640*/  ISETP.GE.U32.AND P0, PT, R25, 0xfe, PT ;  /* 0x000000fe1900780c */ /* 0x000fda0003f06070 */
[----:B------:R-:W-:Y:S05]  /*c650*/  @!P0 BRA `(.L_x_205) ;  /* 0x0000000000808947 */ /* 0x000fea0003800000 */
[----:B------:R-:W-:-:S13]  /*c660*/  ISETP.GT.AND P0, PT, R19, 0xfe, PT ;  /* 0x000000fe1300780c */ /* 0x000fda0003f04270 */
[----:B------:R-:W-:Y:S05]  /*c670*/  @P0 BRA `(.L_x_206) ;  /* 0x00000000006c0947 */ /* 0x000fea0003800000 */
[----:B------:R-:W-:-:S13]  /*c680*/  ISETP.GE.AND P0, PT, R19, 0x1, PT ;  /* 0x000000011300780c */ /* 0x000fda0003f06270 */
[----:B------:R-:W-:Y:S05]  /*c690*/  @P0 BRA `(.L_x_207) ;  /* 0x0000000000740947 */ /* 0x000fea0003800000 */
[----:B------:R-:W-:Y:S02]  /*c6a0*/  ISETP.GE.AND P0, PT, R19, -0x18, PT ;  /* 0xffffffe81300780c */ /* 0x000fe40003f06270 */
[----:B------:R-:W-:-:S11]  /*c6b0*/  LOP3.LUT R3, R3, 0x80000000, RZ, 0xc0, !PT ;  /* 0x8000000003037812 */ /* 0x000fd600078ec0ff */
[----:B------:R-:W-:Y:S05]  /*c6c0*/  @!P0 BRA `(.L_x_207) ;  /* 0x0000000000688947 */ /* 0x000fea0003800000 */
[CCC-:B------:R-:W-:Y:S01]  /*c6d0*/  FFMA.RZ R18, R36.reuse, R8.reuse, R33.reuse ;  /* 0x0000000824127223 */ /* 0x1c0fe2000000c021 */
[CCC-:B------:R-:W-:Y:S01]  /*c6e0*/  FFMA.RP R25, R36.reuse, R8.reuse, R33.reuse ;  /* 0x0000000824197223 */ /* 0x1c0fe20000008021 */
[----:B------:R-:W-:Y:S01]  /*c6f0*/  FFMA.RM R8, R36, R8, R33 ;  /* 0x0000000824087223 */ /* 0x000fe20000004021 */
[C---:B------:R-:W-:Y:S01]  /*c700*/  VIADD R30, R19.reuse, 0x20 ;  /* 0x00000020131e7836 */ /* 0x040fe20000000000 */
[C---:B------:R-:W-:Y:S02]  /*c710*/  ISETP.NE.AND P3, PT, R19.reuse, RZ, PT ;  /* 0x000000ff1300720c */ /* 0x040fe40003f65270 */
[----:B------:R-:W-:Y:S02]  /*c720*/  LOP3.LUT R18, R18, 0x7fffff, RZ, 0xc0, !PT ;  /* 0x007fffff12127812 */ /* 0x000fe400078ec0ff */
[----:B------:R-:W-:Y:S02]  /*c730*/  ISETP.NE.AND P2, PT, R19, RZ, PT ;  /* 0x000000ff1300720c */ /* 0x000fe40003f45270 */
[----:B------:R-:W-:-:S02]  /*c740*/  LOP3.LUT R33, R18, 0x800000, RZ, 0xfc, !PT ;  /* 0x0080000012217812 */ /* 0x000fc400078efcff */
[----:B------:R-:W-:Y:S02]  /*c750*/  IADD3 R19, PT, PT, -R19, RZ, RZ ;  /* 0x000000ff13137210 */ /* 0x000fe40007ffe1ff */
[----:B------:R-:W-:Y:S02]  /*c760*/  SHF.L.U32 R30, R33, R30, RZ ;  /* 0x0000001e211e7219 */ /* 0x000fe400000006ff */
[----:B------:R-:W-:Y:S02]  /*c770*/  FSETP.NEU.FTZ.AND P0, PT, R25, R8, PT ;  /* 0x000000081900720b */ /* 0x000fe40003f1d000 */
[----:B------:R-:W-:Y:S02]  /*c780*/  SEL R8, R19, RZ, P3 ;  /* 0x000000ff13087207 */ /* 0x000fe40001800000 */
[----:B------:R-:W-:Y:S02]  /*c790*/  ISETP.NE.AND P2, PT, R30, RZ, P2 ;  /* 0x000000ff1e00720c */ /* 0x000fe40001745270 */
[----:B------:R-:W-:-:S02]  /*c7a0*/  SHF.R.U32.HI R33, RZ, R8, R33 ;  /* 0x00000008ff217219 */ /* 0x000fc40000011621 */
[----:B------:R-:W-:Y:S02]  /*c7b0*/  PLOP3.LUT P0, PT, P0, P2, PT, 0xf8, 0x8f ;  /* 0x00000000008f781c */ /* 0x000fe40000705f70 */
[----:B------:R-:W-:Y:S02]  /*c7c0*/  SHF.R.U32.HI R18, RZ, 0x1, R33 ;  /* 0x00000001ff127819 */ /* 0x000fe40000011621 */
[----:B------:R-:W-:-:S04]  /*c7d0*/  SEL R19, RZ, 0x1, !P0 ;  /* 0x00000001ff137807 */ /* 0x000fc80004000000 */
[----:B------:R-:W-:-:S04]  /*c7e0*/  LOP3.LUT R8, R19, 0x1, R18, 0xf8, !PT ;  /* 0x0000000113087812 */ /* 0x000fc800078ef812 */
[----:B------:R-:W-:-:S05]  /*c7f0*/  LOP3.LUT R33, R8, R33, RZ, 0xc0, !PT ;  /* 0x0000002108217212 */ /* 0x000fca00078ec0ff */
[----:B------:R-:W-:-:S05]  /*c800*/  IMAD.IADD R18, R18, 0x1, R33 ;  /* 0x0000000112127824 */ /* 0x000fca00078e0221 */
[----:B------:R-:W-:Y:S01]  /*c810*/  LOP3.LUT R3, R18, R3, RZ, 0xfc, !PT ;  /* 0x0000000312037212 */ /* 0x000fe200078efcff */
[----:B------:R-:W-:Y:S06]  /*c820*/  BRA `(.L_x_207) ;  /* 0x0000000000107947 */ /* 0x000fec0003800000 */
.L_x_206:
[----:B------:R-:W-:-:S04]  /*c830*/  LOP3.LUT R3, R3, 0x80000000, RZ, 0xc0, !PT ;  /* 0x8000000003037812 */ /* 0x000fc800078ec0ff */
[----:B------:R-:W-:Y:S01]  /*c840*/  LOP3.LUT R3, R3, 0x7f800000, RZ, 0xfc, !PT ;  /* 0x7f80000003037812 */ /* 0x000fe200078efcff */
[----:B------:R-:W-:Y:S06]  /*c850*/  BRA `(.L_x_207) ;  /* 0x0000000000047947 */ /* 0x000fec0003800000 */
.L_x_205:
[----:B------:R-:W-:-:S07]  /*c860*/  LEA R3, R18, R3, 0x17 ;  /* 0x0000000312037211 */ /* 0x000fce00078eb8ff */
.L_x_207:
[----:B------:R-:W-:Y:S05]  /*c870*/  BSYNC.RECONVERGENT B1 ;  /* 0x0000000000017941 */ /* 0x000fea0003800200 */
.L_x_204:
[----:B------:R-:W-:Y:S05]  /*c880*/  BRA `(.L_x_208) ;  /* 0x0000000000207947 */ /* 0x000fea0003800000 */
.L_x_203:
[----:B------:R-:W-:-:S04]  /*c890*/  LOP3.LUT R3, R3, 0x80000000, R30, 0x48, !PT ;  /* 0x8000000003037812 */ /* 0x000fc800078e481e */
[----:B------:R-:W-:Y:S01]  /*c8a0*/  LOP3.LUT R3, R3, 0x7f800000, RZ, 0xfc, !PT ;  /* 0x7f80000003037812 */ /* 0x000fe200078efcff */
[----:B------:R-:W-:Y:S06]  /*c8b0*/  BRA `(.L_x_208) ;  /* 0x0000000000147947 */ /* 0x000fec0003800000 */
.L_x_202:
[----:B------:R-:W-:Y:S01]  /*c8c0*/  LOP3.LUT R3, R3, 0x80000000, R30, 0x48, !PT ;  /* 0x8000000003037812 */ /* 0x000fe200078e481e */
[----:B------:R-:W-:Y:S06]  /*c8d0*/  BRA `(.L_x_208) ;  /* 0x00000000000c7947 */ /* 0x000fec0003800000 */
.L_x_201:
[----:B------:R-:W0:Y:S01]  /*c8e0*/  MUFU.RSQ R3, -QNAN ;  /* 0xffc0000000037908 */ /* 0x000e220000001400 */
[----:B------:R-:W-:Y:S05]  /*c8f0*/  BRA `(.L_x_208) ;  /* 0x0000000000047947 */ /* 0x000fea0003800000 */
.L_x_200:
[----:B------:R-:W-:-:S07]  /*c900*/  FADD.FTZ R3, R8, R3 ;  /* 0x0000000308037221 */ /* 0x000fce0000010000 */
.L_x_208:
[----:B------:R-:W-:Y:S05]  /*c910*/  BSYNC.RECONVERGENT B0 ;  /* 0x0000000000007941 */ /* 0x000fea0003800200 */
.L_x_198:
[----:B------:R-:W-:Y:S02]  /*c920*/  HFMA2 R19, -RZ, RZ, 0, 0 ;  /* 0x00000000ff137431 */ /* 0x000fe400000001ff */
[----:B------:R-:W-:-:S04]  /*c930*/  IMAD.MOV.U32 R18, RZ, RZ, R16 ;  /* 0x000000ffff127224 */ /* 0x000fc800078e0010 */
[----:B0-----:R-:W-:Y:S05]  /*c940*/  RET.REL.NODEC R18 `(_ZN5pyram9pyramStepEiifP11pyramNeuronP13pyramReceptor) ;  /* 0xffffff3412ac7950 */ /* 0x001fea0003c3ffff */
.L_x_209:
[----:B------:R-:W-:-:S00]  /*c950*/  BRA `(.L_x_209) ;  /* 0xfffffffc00fc7947 */ /* 0x000fc0000383ffff */
[----:B------:R-:W-:-:S00]  /*c960*/  NOP ;  /* 0x0000000000007918 */ /* 0x000fc00000000000 */
        /* <DEDUP_REMOVED lines=9> */
.L_x_213:


//--------------------- .nv.shared.reserved.0     --------------------------
	.section	.nv.shared.reserved.0,"aw",@nobits
	.weak		__nv_reservedSMEM_offset_0_alias
	.size		__nv_reservedSMEM_offset_0_alias, 0, 64
	.other		__nv_reservedSMEM_offset_0_alias,@"STO_CUDA_RESERVED_SHARED STV_DEFAULT"
__nv_reservedSMEM_offset_0_alias:
	.zero		0
	.zero		64


//--------------------- .nv.constant0._ZN5pyram9pyramStepEiifP11pyramNeuronP13pyramReceptor --------------------------
	.section	.nv.constant0._ZN5pyram9pyramStepEiifP11pyramNeuronP13pyramReceptor,"a",@progbits
	.sectionflags	@""
	.align	4
.nv.constant0._ZN5pyram9pyramStepEiifP11pyramNeuronP13pyramReceptor:
	.zero		928


//--------------------- SYMBOLS --------------------------

	.type		.nv.reservedSmem.offset0,@object
	.size		.nv.reservedSmem.offset0,0x4
